// auto-generated by cutlass_sweep.gemm — config: {"arch": "sm_100", "cluster_m": 2, "cluster_n": 2, "dtype": "int8", "stages": 5, "tile_k": 32, "tile_m": 128, "tile_n": 64}
#include "cutlass/cutlass.h"
#include "cutlass/gemm/collective/collective_builder.hpp"
#include "cutlass/gemm/device/gemm_universal_adapter.h"
#include "cutlass/gemm/kernel/gemm_universal.hpp"
#include "cutlass/epilogue/collective/collective_builder.hpp"

using ElemA = int8_t;
using ElemB = int8_t;
using ElemCD = int8_t;
using Acc  = int32_t;
using TileShape    = cute::Shape<cute::_128, cute::_64, cute::_32>;
using ClusterShape = cute::Shape<cute::_2, cute::_2, cute::_1>;

using CollectiveEpilogue = typename cutlass::epilogue::collective::CollectiveBuilder<
    cutlass::arch::Sm100, cutlass::arch::OpClassTensorOp,
    TileShape, ClusterShape,
    cutlass::epilogue::collective::EpilogueTileAuto,
    Acc, Acc,
    ElemCD, cutlass::layout::RowMajor, 128 / cutlass::sizeof_bits<ElemCD>::value,
    ElemCD, cutlass::layout::RowMajor, 128 / cutlass::sizeof_bits<ElemCD>::value,
    cutlass::epilogue::collective::EpilogueScheduleAuto
  >::CollectiveOp;

using CollectiveMainloop = typename cutlass::gemm::collective::CollectiveBuilder<
    cutlass::arch::Sm100, cutlass::arch::OpClassTensorOp,
    ElemA, cutlass::layout::RowMajor, 128 / cutlass::sizeof_bits<ElemA>::value,
    ElemB, cutlass::layout::ColumnMajor, 128 / cutlass::sizeof_bits<ElemB>::value,
    Acc,
    TileShape, ClusterShape,
    cutlass::gemm::collective::StageCount<5>,
    cutlass::gemm::collective::KernelScheduleAuto
  >::CollectiveOp;

using GemmKernel = cutlass::gemm::kernel::GemmUniversal<
    cute::Shape<int,int,int,int>,
    CollectiveMainloop,
    CollectiveEpilogue
>;
using Gemm = cutlass::gemm::device::GemmUniversalAdapter<GemmKernel>;

// Force the device kernel symbol into the cubin without needing a host main.
auto* _anchor = &cutlass::device_kernel<GemmKernel>;


// ===== COMPILED SASS (sm_100a) =====

	.target	sm_100a

	.elftype	@"ET_EXEC"


//--------------------- .note.nv.tkinfo           --------------------------
	.section	.note.nv.tkinfo,"",@"SHT_NOTE"
	.sectionflags	@"SHF_NOTE_NV_TKINFO"
	.tkinfo
        /*0018*/ 	.word	0x00000002
        /*0030*/ 	.string	""
        /*0030*/ 	.string	"ptxas"
        /*0030*/ 	.string	"Cuda compilation tools, release 13.0, V13.0.88"
        /*0030*/ 	.string	"Build cuda_13.0.r13.0/compiler.36424714_0"
        /*0030*/ 	.string	"-arch sm_100a -m 64 "



//--------------------- .note.nv.cuinfo           --------------------------
	.section	.note.nv.cuinfo,"",@"SHT_NOTE"
	.sectionflags	@"SHF_NOTE_NV_CUINFO"
        /*0018*/ 	.short	0x0002
        /*001a*/ 	.short	0x0064
        /*001c*/ 	.short	0x0082
	.zero		2


//--------------------- .nv.info                  --------------------------
	.section	.nv.info,"",@"SHT_CUDA_INFO"
	.align	4


	//----- nvinfo : EIATTR_REGCOUNT
	.align		4
        /*0000*/ 	.byte	0x04, 0x2f
        /*0002*/ 	.short	(.L_19 - .L_18)
	.align		4
.L_18:
        /*0004*/ 	.word	index@(_ZN7cutlass13device_kernelINS_4gemm6kernel13GemmUniversalIN4cute5tupleIJiiiiEEENS1_10collective13CollectiveMmaINS1_35MainloopSm100TmaUmmaWarpSpecializedILi5ELi2ELi4ENS5_IJNS4_1CILi2EEESB_NSA_ILi1EEEEEEEENS5_IJNSA_ILi128EEENSA_ILi64EEENSA_ILi32EEEEEEaNS5_IJlSC_lEEEaSJ_NS4_8TiledMMAINS4_8MMA_AtomIJNS4_21SM100_MMA_S8_2x1SM_SSIaaiLi128ELi64ELNS4_4UMMA5MajorE0ELSO_0ELNSN_8SaturateE0EEEEEENS4_6LayoutINS5_IJSC_SC_SC_EEENS5_IJNSA_ILi0EEESU_SU_EEEEENS5_IJNS4_10UnderscoreESX_SX_EEEEENS4_28SM100_TMA_2SM_LOAD_MULTICASTENS4_14ComposedLayoutINS4_7SwizzleILi1ELi4ELi3EEENS4_18smem_ptr_flag_bitsILi8EEENSS_INS5_IJNSA_ILi8EEESH_EEENS5_IJSH_SC_EEEEEEEvNS4_8identityENS4_18SM100_TMA_2SM_LOADES1A_vS1B_EENS_8epilogue10collective18CollectiveEpilogueINS1E_23Sm100TmaWarpSpecializedILi1ELi1ELi32ELb0ELb0EEEJNS5_IJSG_SG_SH_EEENS5_IJNSS_ISG_SC_EES1K_EEEaSJ_aSJ_NS1E_6fusion15FusionCallbacksIS1I_NS1M_17LinearCombinationIaiaiLNS_15FloatRoundStyleE2EEES1J_S1L_JEEENS4_5SM1004TMEM4LOAD26SM100_TMEM_LOAD_32dp32b32xENS4_13SM90_TMA_LOADENS11_INS12_ILi2ELi4ELi3EEES15_NSS_INS5_IJS16_SG_EEENS5_IJSG_SC_EEEEEEENS4_39AutoVectorizingCopyWithAssumedAlignmentILi128EEENS4_14SM90_TMA_STOREES21_S23_S23_EEEvvEEEEvNT_6ParamsE)
        /*0008*/ 	.word	0x0000005b


	//----- nvinfo : EIATTR_FRAME_SIZE
	.align		4
.L_19:
        /*000c*/ 	.byte	0x04, 0x11
        /*000e*/ 	.short	(.L_21 - .L_20)
	.align		4
.L_20:
        /*0010*/ 	.word	index@($__internal_2_$__cuda_sm10x_tcgen05_guardrail_trap_unallocated_columns_being_dealloced)
        /*0014*/ 	.word	0x00000000


	//----- nvinfo : EIATTR_FRAME_SIZE
	.align		4
.L_21:
        /*0018*/ 	.byte	0x04, 0x11
        /*001a*/ 	.short	(.L_23 - .L_22)
	.align		4
.L_22:
        /*001c*/ 	.word	index@($__internal_1_$__cuda_sm10x_tcgen05_guardrail_trap_phase_invalid_during_alloc)
        /*0020*/ 	.word	0x00000000


	//----- nvinfo : EIATTR_FRAME_SIZE
	.align		4
.L_23:
        /*0024*/ 	.byte	0x04, 0x11
        /*0026*/ 	.short	(.L_25 - .L_24)
	.align		4
.L_24:
        /*0028*/ 	.word	index@($__internal_0_$__cuda_sm10x_tcgen05_guardrail_trap_col_being_dealloced_not_returned_by_alloc)
        /*002c*/ 	.word	0x00000000


	//----- nvinfo : EIATTR_FRAME_SIZE
	.align		4
.L_25:
        /*0030*/ 	.byte	0x04, 0x11
        /*0032*/ 	.short	(.L_27 - .L_26)
	.align		4
.L_26:
        /*0034*/ 	.word	index@(_ZN7cutlass13device_kernelINS_4gemm6kernel13GemmUniversalIN4cute5tupleIJiiiiEEENS1_10collective13CollectiveMmaINS1_35MainloopSm100TmaUmmaWarpSpecializedILi5ELi2ELi4ENS5_IJNS4_1CILi2EEESB_NSA_ILi1EEEEEEEENS5_IJNSA_ILi128EEENSA_ILi64EEENSA_ILi32EEEEEEaNS5_IJlSC_lEEEaSJ_NS4_8TiledMMAINS4_8MMA_AtomIJNS4_21SM100_MMA_S8_2x1SM_SSIaaiLi128ELi64ELNS4_4UMMA5MajorE0ELSO_0ELNSN_8SaturateE0EEEEEENS4_6LayoutINS5_IJSC_SC_SC_EEENS5_IJNSA_ILi0EEESU_SU_EEEEENS5_IJNS4_10UnderscoreESX_SX_EEEEENS4_28SM100_TMA_2SM_LOAD_MULTICASTENS4_14ComposedLayoutINS4_7SwizzleILi1ELi4ELi3EEENS4_18smem_ptr_flag_bitsILi8EEENSS_INS5_IJNSA_ILi8EEESH_EEENS5_IJSH_SC_EEEEEEEvNS4_8identityENS4_18SM100_TMA_2SM_LOADES1A_vS1B_EENS_8epilogue10collective18CollectiveEpilogueINS1E_23Sm100TmaWarpSpecializedILi1ELi1ELi32ELb0ELb0EEEJNS5_IJSG_SG_SH_EEENS5_IJNSS_ISG_SC_EES1K_EEEaSJ_aSJ_NS1E_6fusion15FusionCallbacksIS1I_NS1M_17LinearCombinationIaiaiLNS_15FloatRoundStyleE2EEES1J_S1L_JEEENS4_5SM1004TMEM4LOAD26SM100_TMEM_LOAD_32dp32b32xENS4_13SM90_TMA_LOADENS11_INS12_ILi2ELi4ELi3EEES15_NSS_INS5_IJS16_SG_EEENS5_IJSG_SC_EEEEEEENS4_39AutoVectorizingCopyWithAssumedAlignmentILi128EEENS4_14SM90_TMA_STOREES21_S23_S23_EEEvvEEEEvNT_6ParamsE)
        /*0038*/ 	.word	0x00000000


	//----- nvinfo : EIATTR_MIN_STACK_SIZE
	.align		4
.L_27:
        /*003c*/ 	.byte	0x04, 0x12
        /*003e*/ 	.short	(.L_29 - .L_28)
	.align		4
.L_28:
        /*0040*/ 	.word	index@(_ZN7cutlass13device_kernelINS_4gemm6kernel13GemmUniversalIN4cute5tupleIJiiiiEEENS1_10collective13CollectiveMmaINS1_35MainloopSm100TmaUmmaWarpSpecializedILi5ELi2ELi4ENS5_IJNS4_1CILi2EEESB_NSA_ILi1EEEEEEEENS5_IJNSA_ILi128EEENSA_ILi64EEENSA_ILi32EEEEEEaNS5_IJlSC_lEEEaSJ_NS4_8TiledMMAINS4_8MMA_AtomIJNS4_21SM100_MMA_S8_2x1SM_SSIaaiLi128ELi64ELNS4_4UMMA5MajorE0ELSO_0ELNSN_8SaturateE0EEEEEENS4_6LayoutINS5_IJSC_SC_SC_EEENS5_IJNSA_ILi0EEESU_SU_EEEEENS5_IJNS4_10UnderscoreESX_SX_EEEEENS4_28SM100_TMA_2SM_LOAD_MULTICASTENS4_14ComposedLayoutINS4_7SwizzleILi1ELi4ELi3EEENS4_18smem_ptr_flag_bitsILi8EEENSS_INS5_IJNSA_ILi8EEESH_EEENS5_IJSH_SC_EEEEEEEvNS4_8identityENS4_18SM100_TMA_2SM_LOADES1A_vS1B_EENS_8epilogue10collective18CollectiveEpilogueINS1E_23Sm100TmaWarpSpecializedILi1ELi1ELi32ELb0ELb0EEEJNS5_IJSG_SG_SH_EEENS5_IJNSS_ISG_SC_EES1K_EEEaSJ_aSJ_NS1E_6fusion15FusionCallbacksIS1I_NS1M_17LinearCombinationIaiaiLNS_15FloatRoundStyleE2EEES1J_S1L_JEEENS4_5SM1004TMEM4LOAD26SM100_TMEM_LOAD_32dp32b32xENS4_13SM90_TMA_LOADENS11_INS12_ILi2ELi4ELi3EEES15_NSS_INS5_IJS16_SG_EEENS5_IJSG_SC_EEEEEEENS4_39AutoVectorizingCopyWithAssumedAlignmentILi128EEENS4_14SM90_TMA_STOREES21_S23_S23_EEEvvEEEEvNT_6ParamsE)
        /*0044*/ 	.word	0x00000000
.L_29:


//--------------------- .nv.compat                --------------------------
	.section	.nv.compat,"",@"SHT_CUDA_COMPAT_INFO"
	.align	4
        /*0000*/ 	.byte	0x02, 0x09, 0x01, 0x00, 0x02, 0x02, 0x03, 0x00, 0x02, 0x05, 0x06, 0x00, 0x03, 0x07, 0x01, 0x01
        /*0010*/ 	.byte	0x02, 0x03, 0x01, 0x00, 0x02, 0x06, 0x01, 0x00, 0x04, 0x0b, 0x08, 0x00, 0x01, 0x00, 0x00, 0x00
        /*0020*/ 	.byte	0x00, 0x00, 0x00, 0x00


//--------------------- .nv.info._ZN7cutlass13device_kernelINS_4gemm6kernel13GemmUniversalIN4cute5tupleIJiiiiEEENS1_10collective13CollectiveMmaINS1_35MainloopSm100TmaUmmaWarpSpecializedILi5ELi2ELi4ENS5_IJNS4_1CILi2EEESB_NSA_ILi1EEEEEEEENS5_IJNSA_ILi128EEENSA_ILi64EEENSA_ILi32EEEEEEaNS5_IJlSC_lEEEaSJ_NS4_8TiledMMAINS4_8MMA_AtomIJNS4_21SM100_MMA_S8_2x1SM_SSIaaiLi128ELi64ELNS4_4UMMA5MajorE0ELSO_0ELNSN_8SaturateE0EEEEEENS4_6LayoutINS5_IJSC_SC_SC_EEENS5_IJNSA_ILi0EEESU_SU_EEEEENS5_IJNS4_10UnderscoreESX_SX_EEEEENS4_28SM100_TMA_2SM_LOAD_MULTICASTENS4_14ComposedLayoutINS4_7SwizzleILi1ELi4ELi3EEENS4_18smem_ptr_flag_bitsILi8EEENSS_INS5_IJNSA_ILi8EEESH_EEENS5_IJSH_SC_EEEEEEEvNS4_8identityENS4_18SM100_TMA_2SM_LOADES1A_vS1B_EENS_8epilogue10collective18CollectiveEpilogueINS1E_23Sm100TmaWarpSpecializedILi1ELi1ELi32ELb0ELb0EEEJNS5_IJSG_SG_SH_EEENS5_IJNSS_ISG_SC_EES1K_EEEaSJ_aSJ_NS1E_6fusion15FusionCallbacksIS1I_NS1M_17LinearCombinationIaiaiLNS_15FloatRoundStyleE2EEES1J_S1L_JEEENS4_5SM1004TMEM4LOAD26SM100_TMEM_LOAD_32dp32b32xENS4_13SM90_TMA_LOADENS11_INS12_ILi2ELi4ELi3EEES15_NSS_INS5_IJS16_SG_EEENS5_IJSG_SC_EEEEEEENS4_39AutoVectorizingCopyWithAssumedAlignmentILi128EEENS4_14SM90_TMA_STOREES21_S23_S23_EEEvvEEEEvNT_6ParamsE --------------------------
	.section	.nv.info._ZN7cutlass13device_kernelINS_4gemm6kernel13GemmUniversalIN4cute5tupleIJiiiiEEENS1_10collective13CollectiveMmaINS1_35MainloopSm100TmaUmmaWarpSpecializedILi5ELi2ELi4ENS5_IJNS4_1CILi2EEESB_NSA_ILi1EEEEEEEENS5_IJNSA_ILi128EEENSA_ILi64EEENSA_ILi32EEEEEEaNS5_IJlSC_lEEEaSJ_NS4_8TiledMMAINS4_8MMA_AtomIJNS4_21SM100_MMA_S8_2x1SM_SSIaaiLi128ELi64ELNS4_4UMMA5MajorE0ELSO_0ELNSN_8SaturateE0EEEEEENS4_6LayoutINS5_IJSC_SC_SC_EEENS5_IJNSA_ILi0EEESU_SU_EEEEENS5_IJNS4_10UnderscoreESX_SX_EEEEENS4_28SM100_TMA_2SM_LOAD_MULTICASTENS4_14ComposedLayoutINS4_7SwizzleILi1ELi4ELi3EEENS4_18smem_ptr_flag_bitsILi8EEENSS_INS5_IJNSA_ILi8EEESH_EEENS5_IJSH_SC_EEEEEEEvNS4_8identityENS4_18SM100_TMA_2SM_LOADES1A_vS1B_EENS_8epilogue10collective18CollectiveEpilogueINS1E_23Sm100TmaWarpSpecializedILi1ELi1ELi32ELb0ELb0EEEJNS5_IJSG_SG_SH_EEENS5_IJNSS_ISG_SC_EES1K_EEEaSJ_aSJ_NS1E_6fusion15FusionCallbacksIS1I_NS1M_17LinearCombinationIaiaiLNS_15FloatRoundStyleE2EEES1J_S1L_JEEENS4_5SM1004TMEM4LOAD26SM100_TMEM_LOAD_32dp32b32xENS4_13SM90_TMA_LOADENS11_INS12_ILi2ELi4ELi3EEES15_NSS_INS5_IJS16_SG_EEENS5_IJSG_SC_EEEEEEENS4_39AutoVectorizingCopyWithAssumedAlignmentILi128EEENS4_14SM90_TMA_STOREES21_S23_S23_EEEvvEEEEvNT_6ParamsE,"",@"SHT_CUDA_INFO"
	.sectionflags	@""
	.align	4


	//----- nvinfo : EIATTR_CUDA_API_VERSION
	.align		4
        /*0000*/ 	.byte	0x04, 0x37
        /*0002*/ 	.short	(.L_31 - .L_30)
.L_30:
        /*0004*/ 	.word	0x00000082


	//----- nvinfo : EIATTR_KPARAM_INFO
	.align		4
.L_31:
        /*0008*/ 	.byte	0x04, 0x17
        /*000a*/ 	.short	(.L_33 - .L_32)
.L_32:
        /*000c*/ 	.word	0x00000000
        /*0010*/ 	.short	0x0000
        /*0012*/ 	.short	0x0000
        /*0014*/ 	.byte	0x00, 0xf0, 0x01, 0x20


	//----- nvinfo : EIATTR_AT_ENTRY_FRAGMENTS
	.align		4
.L_33:
        /*0018*/ 	.byte	0x04, 0x4f
        /*001a*/ 	.short	(.L_35 - .L_34)


	//   ....[0]....
.L_34:
        /*001c*/ 	.word	0x00000007


	//----- nvinfo : EIATTR_RESERVED_SMEM_USED
	.align		4
.L_35:
        /*0020*/ 	.byte	0x01, 0x41
	.zero		2


	//----- nvinfo : EIATTR_SPARSE_MMA_MASK
	.align		4
        /*0024*/ 	.byte	0x03, 0x50
        /*0026*/ 	.short	0x0000


	//----- nvinfo : EIATTR_TCGEN05_2CTA_USED
	.align		4
        /*0028*/ 	.byte	0x01, 0x52
	.zero		2


	//----- nvinfo : EIATTR_MAXREG_COUNT
	.align		4
        /*002c*/ 	.byte	0x03, 0x1b
        /*002e*/ 	.short	0x00ff


	//----- nvinfo : EIATTR_NUM_BARRIERS
	.align		4
        /*0030*/ 	.byte	0x02, 0x4c
        /*0032*/ 	.byte	0x07
	.zero		1


	//----- nvinfo : EIATTR_EXTERNS
	.align		4
        /*0034*/ 	.byte	0x04, 0x0f
        /*0036*/ 	.short	(.L_37 - .L_36)


	//   ....[0]....
	.align		4
.L_36:
        /*0038*/ 	.word	index@(__assertfail)


	//----- nvinfo : EIATTR_MERCURY_ISA_VERSION
	.align		4
.L_37:
        /*003c*/ 	.byte	0x03, 0x5f
        /*003e*/ 	.short	0x0101


	//----- nvinfo : EIATTR_INT_WARP_WIDE_INSTR_OFFSETS
	.align		4
        /*0040*/ 	.byte	0x04, 0x31
        /*0042*/ 	.short	(.L_39 - .L_38)


	//   ....[0]....
.L_38:
        /*0044*/ 	.word	0x00000d20


	//   ....[1]....
        /*0048*/ 	.word	0x00000dc0


	//   ....[2]....
        /*004c*/ 	.word	0x000041a0


	//   ....[3]....
        /*0050*/ 	.word	0x000041d0


	//   ....[4]....
        /*0054*/ 	.word	0x000041f0


	//   ....[5]....
        /*0058*/ 	.word	0x00004d20


	//   ....[6]....
        /*005c*/ 	.word	0x00004dd0


	//----- nvinfo : EIATTR_COOP_GROUP_MASK_REGIDS
	.align		4
.L_39:
        /*0060*/ 	.byte	0x04, 0x29
        /*0062*/ 	.short	(.L_41 - .L_40)


	//   ....[0]....
.L_40:
        /*0064*/ 	.word	0xffffffff


	//   ....[1]....
        /*0068*/ 	.word	0xffffffff


	//   ....[2]....
        /*006c*/ 	.word	0xffffffff


	//   ....[3]....
        /*0070*/ 	.word	0xffffffff


	//   ....[4]....
        /*0074*/ 	.word	0xffffffff


	//   ....[5]....
        /*0078*/ 	.word	0xffffffff


	//   ....[6]....
        /*007c*/ 	.word	0xffffffff


	//   ....[7]....
        /*0080*/ 	.word	0xffffffff


	//   ....[8]....
        /*0084*/ 	.word	0xffffffff


	//   ....[9]....
        /*0088*/ 	.word	0xffffffff


	//   ....[10]....
        /*008c*/ 	.word	0xffffffff


	//   ....[11]....
        /*0090*/ 	.word	0xffffffff


	//   ....[12]....
        /*0094*/ 	.word	0xffffffff


	//   ....[13]....
        /*0098*/ 	.word	0xffffffff


	//----- nvinfo : EIATTR_COOP_GROUP_INSTR_OFFSETS
	.align		4
.L_41:
        /*009c*/ 	.byte	0x04, 0x28
        /*009e*/ 	.short	(.L_43 - .L_42)


	//   ....[0]....
.L_42:
        /*00a0*/ 	.word	0x000000b0


	//   ....[1]....
        /*00a4*/ 	.word	0x00000510


	//   ....[2]....
        /*00a8*/ 	.word	0x000006f0


	//   ....[3]....
        /*00ac*/ 	.word	0x00000820


	//   ....[4]....
        /*00b0*/ 	.word	0x00000910


	//   ....[5]....
        /*00b4*/ 	.word	0x00000a70


	//   ....[6]....
        /*00b8*/ 	.word	0x00000c00


	//   ....[7]....
        /*00bc*/ 	.word	0x00000e40


	//   ....[8]....
        /*00c0*/ 	.word	0x000021a0


	//   ....[9]....
        /*00c4*/ 	.word	0x000030d0


	//   ....[10]....
        /*00c8*/ 	.word	0x000035a0


	//   ....[11]....
        /*00cc*/ 	.word	0x000035d0


	//   ....[12]....
        /*00d0*/ 	.word	0x000040a0


	//   ....[13]....
        /*00d4*/ 	.word	0x000042b0


	//----- nvinfo : EIATTR_VRC_CTA_INIT_COUNT
	.align		4
.L_43:
        /*00d8*/ 	.byte	0x02, 0x4a
        /*00da*/ 	.byte	0x80
	.zero		1


	//----- nvinfo : EIATTR_SYSCALL_OFFSETS
	.align		4
        /*00dc*/ 	.byte	0x04, 0x46
        /*00de*/ 	.short	(.L_45 - .L_44)


	//   ....[0]....
.L_44:
        /*00e0*/ 	.word	0x00005940


	//   ....[1]....
        /*00e4*/ 	.word	0x00005a80


	//   ....[2]....
        /*00e8*/ 	.word	0x000061b0


	//----- nvinfo : EIATTR_MBARRIER_INSTR_OFFSETS
	.align		4
.L_45:
        /*00ec*/ 	.byte	0x04, 0x39
        /*00ee*/ 	.short	(.L_47 - .L_46)


	//   ....[0]....
.L_46:
        /*00f0*/ 	.word	0x00000640
        /*00f4*/ 	.word	0x000000ff
        /*00f8*/ 	.word	0x00000000
        /*00fc*/ 	.short	0x0100
        /*00fe*/ 	.byte	0x04
	.zero		1


	//   ....[1]....
        /*0100*/ 	.word	0x00000650
        /*0104*/ 	.word	0x000000ff
        /*0108*/ 	.word	0x00000028
        /*010c*/ 	.short	0x0100
        /*010e*/ 	.byte	0x04
	.zero		1


	//   ....[2]....
        /*0110*/ 	.word	0x00000660
        /*0114*/ 	.word	0x000000ff
        /*0118*/ 	.word	0x00000008
        /*011c*/ 	.short	0x0100
        /*011e*/ 	.byte	0x04
	.zero		1


	//   ....[3]....
        /*0120*/ 	.word	0x00000670
        /*0124*/ 	.word	0x000000ff
        /*0128*/ 	.word	0x00000030
        /*012c*/ 	.short	0x0100
        /*012e*/ 	.byte	0x04
	.zero		1


	//   ....[4]....
        /*0130*/ 	.word	0x00000680
        /*0134*/ 	.word	0x000000ff
        /*0138*/ 	.word	0x00000010
        /*013c*/ 	.short	0x0100
        /*013e*/ 	.byte	0x04
	.zero		1


	//   ....[5]....
        /*0140*/ 	.word	0x00000690
        /*0144*/ 	.word	0x000000ff
        /*0148*/ 	.word	0x00000038
        /*014c*/ 	.short	0x0100
        /*014e*/ 	.byte	0x04
	.zero		1


	//   ....[6]....
        /*0150*/ 	.word	0x000006a0
        /*0154*/ 	.word	0x000000ff
        /*0158*/ 	.word	0x00000018
        /*015c*/ 	.short	0x0100
        /*015e*/ 	.byte	0x04
	.zero		1


	//   ....[7]....
        /*0160*/ 	.word	0x000006b0
        /*0164*/ 	.word	0x000000ff
        /*0168*/ 	.word	0x00000040
        /*016c*/ 	.short	0x0100
        /*016e*/ 	.byte	0x04
	.zero		1


	//   ....[8]....
        /*0170*/ 	.word	0x000006c0
        /*0174*/ 	.word	0x000000ff
        /*0178*/ 	.word	0x00000020
        /*017c*/ 	.short	0x0100
        /*017e*/ 	.byte	0x04
	.zero		1


	//   ....[9]....
        /*0180*/ 	.word	0x000006d0
        /*0184*/ 	.word	0x000000ff
        /*0188*/ 	.word	0x00000048
        /*018c*/ 	.short	0x0100
        /*018e*/ 	.byte	0x04
	.zero		1


	//   ....[10]....
        /*0190*/ 	.word	0x000007f0
        /*0194*/ 	.word	0x000000ff
        /*0198*/ 	.word	0x00000050
        /*019c*/ 	.short	0x0100
        /*019e*/ 	.byte	0x04
	.zero		1


	//   ....[11]....
        /*01a0*/ 	.word	0x00000800
        /*01a4*/ 	.word	0x000000ff
        /*01a8*/ 	.word	0x00000058
        /*01ac*/ 	.short	0x0100
        /*01ae*/ 	.byte	0x04
	.zero		1


	//   ....[12]....
        /*01b0*/ 	.word	0x000008e0
        /*01b4*/ 	.word	0x000000ff
        /*01b8*/ 	.word	0x00000060
        /*01bc*/ 	.short	0x0100
        /*01be*/ 	.byte	0x06
	.zero		1


	//   ....[13]....
        /*01c0*/ 	.word	0x000008f0
        /*01c4*/ 	.word	0x000000ff
        /*01c8*/ 	.word	0x00000068
        /*01cc*/ 	.short	0x0100
        /*01ce*/ 	.byte	0x06
	.zero		1


	//   ....[14]....
        /*01d0*/ 	.word	0x00000a20
        /*01d4*/ 	.word	0x000000ff
        /*01d8*/ 	.word	0x00000070
        /*01dc*/ 	.short	0x0100
        /*01de*/ 	.byte	0x06
	.zero		1


	//   ....[15]....
        /*01e0*/ 	.word	0x00000a30
        /*01e4*/ 	.word	0x000000ff
        /*01e8*/ 	.word	0x00000080
        /*01ec*/ 	.short	0x0100
        /*01ee*/ 	.byte	0x06
	.zero		1


	//   ....[16]....
        /*01f0*/ 	.word	0x00000a40
        /*01f4*/ 	.word	0x000000ff
        /*01f8*/ 	.word	0x00000078
        /*01fc*/ 	.short	0x0100
        /*01fe*/ 	.byte	0x06
	.zero		1


	//   ....[17]....
        /*0200*/ 	.word	0x00000a50
        /*0204*/ 	.word	0x000000ff
        /*0208*/ 	.word	0x00000088
        /*020c*/ 	.short	0x0100
        /*020e*/ 	.byte	0x06
	.zero		1


	//   ....[18]....
        /*0210*/ 	.word	0x00000b70
        /*0214*/ 	.word	0x000000ff
        /*0218*/ 	.word	0x00000090
        /*021c*/ 	.short	0x0100
        /*021e*/ 	.byte	0x04
	.zero		1


	//   ....[19]....
        /*0220*/ 	.word	0x00000b80
        /*0224*/ 	.word	0x000000ff
        /*0228*/ 	.word	0x000000b0
        /*022c*/ 	.short	0x0100
        /*022e*/ 	.byte	0x04
	.zero		1


	//   ....[20]....
        /*0230*/ 	.word	0x00000b90
        /*0234*/ 	.word	0x000000ff
        /*0238*/ 	.word	0x00000098
        /*023c*/ 	.short	0x0100
        /*023e*/ 	.byte	0x04
	.zero		1


	//   ....[21]....
        /*0240*/ 	.word	0x00000ba0
        /*0244*/ 	.word	0x000000ff
        /*0248*/ 	.word	0x000000b8
        /*024c*/ 	.short	0x0100
        /*024e*/ 	.byte	0x04
	.zero		1


	//   ....[22]....
        /*0250*/ 	.word	0x00000bb0
        /*0254*/ 	.word	0x000000ff
        /*0258*/ 	.word	0x000000a0
        /*025c*/ 	.short	0x0100
        /*025e*/ 	.byte	0x04
	.zero		1


	//   ....[23]....
        /*0260*/ 	.word	0x00000bc0
        /*0264*/ 	.word	0x000000ff
        /*0268*/ 	.word	0x000000c0
        /*026c*/ 	.short	0x0100
        /*026e*/ 	.byte	0x04
	.zero		1


	//   ....[24]....
        /*0270*/ 	.word	0x00000bd0
        /*0274*/ 	.word	0x000000ff
        /*0278*/ 	.word	0x000000a8
        /*027c*/ 	.short	0x0100
        /*027e*/ 	.byte	0x04
	.zero		1


	//   ....[25]....
        /*0280*/ 	.word	0x00000be0
        /*0284*/ 	.word	0x000000ff
        /*0288*/ 	.word	0x000000c8
        /*028c*/ 	.short	0x0100
        /*028e*/ 	.byte	0x04
	.zero		1


	//   ....[26]....
        /*0290*/ 	.word	0x00000cd0
        /*0294*/ 	.word	0x000000ff
        /*0298*/ 	.word	0x000000d0
        /*029c*/ 	.short	0x0100
        /*029e*/ 	.byte	0x04
	.zero		1


	//   ....[27]....
        /*02a0*/ 	.word	0x00000ce0
        /*02a4*/ 	.word	0x000000ff
        /*02a8*/ 	.word	0x000000e0
        /*02ac*/ 	.short	0x0100
        /*02ae*/ 	.byte	0x04
	.zero		1


	//   ....[28]....
        /*02b0*/ 	.word	0x00000cf0
        /*02b4*/ 	.word	0x000000ff
        /*02b8*/ 	.word	0x000000d8
        /*02bc*/ 	.short	0x0100
        /*02be*/ 	.byte	0x04
	.zero		1


	//   ....[29]....
        /*02c0*/ 	.word	0x00000d00
        /*02c4*/ 	.word	0x000000ff
        /*02c8*/ 	.word	0x000000e8
        /*02cc*/ 	.short	0x0100
        /*02ce*/ 	.byte	0x04
	.zero		1


	//   ....[30]....
        /*02d0*/ 	.word	0x00000e00
        /*02d4*/ 	.word	0x000000ff
        /*02d8*/ 	.word	0x000000f0
        /*02dc*/ 	.short	0x0100
        /*02de*/ 	.byte	0x06
	.zero		1


	//   ....[31]....
        /*02e0*/ 	.word	0x000019c0
        /*02e4*/ 	.word	0x00000000
        /*02e8*/ 	.word	0x000000e0
        /*02ec*/ 	.short	0x010a
        /*02ee*/ 	.byte	0xff
	.zero		1


	//   ....[32]....
        /*02f0*/ 	.word	0x000019f0
        /*02f4*/ 	.word	0x00000000
        /*02f8*/ 	.word	0x000000d0
        /*02fc*/ 	.short	0x0101
        /*02fe*/ 	.byte	0xff
	.zero		1


	//   ....[33]....
        /*0300*/ 	.word	0x00001ab0
        /*0304*/ 	.word	0x000000ff
        /*0308*/ 	.word	0x00000028
        /*030c*/ 	.short	0x010a
        /*030e*/ 	.byte	0x04
	.zero		1


	//   ....[34]....
        /*0310*/ 	.word	0x00001b80
        /*0314*/ 	.word	0x000000ff
        /*0318*/ 	.word	0x00000028
        /*031c*/ 	.short	0x010a
        /*031e*/ 	.byte	0x21
	.zero		1


	//   ....[35]....
        /*0320*/ 	.word	0x00001d40
        /*0324*/ 	.word	0x000000ff
        /*0328*/ 	.word	0x00000028
        /*032c*/ 	.short	0x010a
        /*032e*/ 	.byte	0x07
	.zero		1


	//   ....[36]....
        /*0330*/ 	.word	0x00001e40
        /*0334*/ 	.word	0x000000ff
        /*0338*/ 	.word	0x00000068
        /*033c*/ 	.short	0x0101
        /*033e*/ 	.byte	0x06
	.zero		1


	//   ....[37]....
        /*0340*/ 	.word	0x00001e60
        /*0344*/ 	.word	0x000000ff
        /*0348*/ 	.word	0x00000028
        /*034c*/ 	.short	0x010a
        /*034e*/ 	.byte	0x04
	.zero		1


	//   ....[38]....
        /*0350*/ 	.word	0x00001ee0
        /*0354*/ 	.word	0x000000ff
        /*0358*/ 	.word	0x00000028
        /*035c*/ 	.short	0x010a
        /*035e*/ 	.byte	0x11
	.zero		1


	//   ....[39]....
        /*0360*/ 	.word	0x00002070
        /*0364*/ 	.word	0x000000ff
        /*0368*/ 	.word	0x00000028
        /*036c*/ 	.short	0x010a
        /*036e*/ 	.byte	0x08
	.zero		1


	//   ....[40]....
        /*0370*/ 	.word	0x000021d0
        /*0374*/ 	.word	0x00000003
        /*0378*/ 	.word	0x00000070
        /*037c*/ 	.short	0x010a
        /*037e*/ 	.byte	0xff
	.zero		1


	//   ....[41]....
        /*0380*/ 	.word	0x00002320
        /*0384*/ 	.word	0x00000000
        /*0388*/ 	.word	0x00000000
        /*038c*/ 	.short	0x0101
        /*038e*/ 	.byte	0xff
	.zero		1


	//   ....[42]....
        /*0390*/ 	.word	0x000028c0
        /*0394*/ 	.word	0x000000ff
        /*0398*/ 	.word	0x00000000
        /*039c*/ 	.short	0x010a
        /*039e*/ 	.byte	0x04
	.zero		1


	//   ....[43]....
        /*03a0*/ 	.word	0x00002950
        /*03a4*/ 	.word	0x000000ff
        /*03a8*/ 	.word	0x00000000
        /*03ac*/ 	.short	0x010a
        /*03ae*/ 	.byte	0x05
	.zero		1


	//   ....[44]....
        /*03b0*/ 	.word	0x000029e0
        /*03b4*/ 	.word	0x000000ff
        /*03b8*/ 	.word	0x00000000
        /*03bc*/ 	.short	0x010a
        /*03be*/ 	.byte	0x05
	.zero		1


	//   ....[45]....
        /*03c0*/ 	.word	0x00002a70
        /*03c4*/ 	.word	0x000000ff
        /*03c8*/ 	.word	0x00000000
        /*03cc*/ 	.short	0x010a
        /*03ce*/ 	.byte	0x05
	.zero		1


	//   ....[46]....
        /*03d0*/ 	.word	0x00002b10
        /*03d4*/ 	.word	0x00000000
        /*03d8*/ 	.word	0x00000000
        /*03dc*/ 	.short	0x010a
        /*03de*/ 	.byte	0xff
	.zero		1


	//   ....[47]....
        /*03e0*/ 	.word	0x00002c30
        /*03e4*/ 	.word	0x00000002
        /*03e8*/ 	.word	0x000000d0
        /*03ec*/ 	.short	0x010a
        /*03ee*/ 	.byte	0xff
	.zero		1


	//   ....[48]....
        /*03f0*/ 	.word	0x00002ca0
        /*03f4*/ 	.word	0x00000002
        /*03f8*/ 	.word	0x00000000
        /*03fc*/ 	.short	0x0101
        /*03fe*/ 	.byte	0xff
	.zero		1


	//   ....[49]....
        /*0400*/ 	.word	0x00002cc0
        /*0404*/ 	.word	0x000000ff
        /*0408*/ 	.word	0x00000080
        /*040c*/ 	.short	0x010a
        /*040e*/ 	.byte	0x04
	.zero		1


	//   ....[50]....
        /*0410*/ 	.word	0x00002de0
        /*0414*/ 	.word	0x00000002
        /*0418*/ 	.word	0x00000070
        /*041c*/ 	.short	0x010a
        /*041e*/ 	.byte	0xff
	.zero		1


	//   ....[51]....
        /*0420*/ 	.word	0x00002ee0
        /*0424*/ 	.word	0x00000002
        /*0428*/ 	.word	0x00000000
        /*042c*/ 	.short	0x0101
        /*042e*/ 	.byte	0xff
	.zero		1


	//   ....[52]....
        /*0430*/ 	.word	0x00002f70
        /*0434*/ 	.word	0x000000ff
        /*0438*/ 	.word	0x00000080
        /*043c*/ 	.short	0x0106
        /*043e*/ 	.byte	0x04
	.zero		1


	//   ....[53]....
        /*0440*/ 	.word	0x00002f90
        /*0444*/ 	.word	0x000000ff
        /*0448*/ 	.word	0x00000080
        /*044c*/ 	.short	0x010a
        /*044e*/ 	.byte	0x04
	.zero		1


	//   ....[54]....
        /*0450*/ 	.word	0x00003020
        /*0454*/ 	.word	0x000000ff
        /*0458*/ 	.word	0x00000080
        /*045c*/ 	.short	0x0106
        /*045e*/ 	.byte	0x07
	.zero		1


	//   ....[55]....
        /*0460*/ 	.word	0x00003060
        /*0464*/ 	.word	0x00000000
        /*0468*/ 	.word	0x00000080
        /*046c*/ 	.short	0x010a
        /*046e*/ 	.byte	0xff
	.zero		1


	//   ....[56]....
        /*0470*/ 	.word	0x000032a0
        /*0474*/ 	.word	0x000000ff
        /*0478*/ 	.word	0x00000008
        /*047c*/ 	.short	0x010a
        /*047e*/ 	.byte	0x05
	.zero		1


	//   ....[57]....
        /*0480*/ 	.word	0x000032c0
        /*0484*/ 	.word	0x000000ff
        /*0488*/ 	.word	0x00000008
        /*048c*/ 	.short	0x010a
        /*048e*/ 	.byte	0x05
	.zero		1


	//   ....[58]....
        /*0490*/ 	.word	0x00003450
        /*0494*/ 	.word	0x000000ff
        /*0498*/ 	.word	0x00000008
        /*049c*/ 	.short	0x010a
        /*049e*/ 	.byte	0x05
	.zero		1


	//   ....[59]....
        /*04a0*/ 	.word	0x00003470
        /*04a4*/ 	.word	0x000000ff
        /*04a8*/ 	.word	0x00000008
        /*04ac*/ 	.short	0x010a
        /*04ae*/ 	.byte	0x05
	.zero		1


	//   ....[60]....
        /*04b0*/ 	.word	0x00003530
        /*04b4*/ 	.word	0x000000ff
        /*04b8*/ 	.word	0x00000000
        /*04bc*/ 	.short	0x0101
        /*04be*/ 	.byte	0x04
	.zero		1


	//   ....[61]....
        /*04c0*/ 	.word	0x00003810
        /*04c4*/ 	.word	0x00000000
        /*04c8*/ 	.word	0x00000070
        /*04cc*/ 	.short	0x010a
        /*04ce*/ 	.byte	0xff
	.zero		1


	//   ....[62]....
        /*04d0*/ 	.word	0x000038d0
        /*04d4*/ 	.word	0x00000000
        /*04d8*/ 	.word	0x00000000
        /*04dc*/ 	.short	0x0101
        /*04de*/ 	.byte	0xff
	.zero		1


	//   ....[63]....
        /*04e0*/ 	.word	0x00003980
        /*04e4*/ 	.word	0x000000ff
        /*04e8*/ 	.word	0x00000000
        /*04ec*/ 	.short	0x010a
        /*04ee*/ 	.byte	0x04
	.zero		1


	//   ....[64]....
        /*04f0*/ 	.word	0x00003990
        /*04f4*/ 	.word	0x000000ff
        /*04f8*/ 	.word	0x000000b0
        /*04fc*/ 	.short	0x010a
        /*04fe*/ 	.byte	0x13
	.zero		1


	//   ....[65]....
        /*0500*/ 	.word	0x00003a50
        /*0504*/ 	.word	0x000000ff
        /*0508*/ 	.word	0x00000000
        /*050c*/ 	.short	0x010a
        /*050e*/ 	.byte	0x06
	.zero		1


	//   ....[66]....
        /*0510*/ 	.word	0x00003b70
        /*0514*/ 	.word	0x000000ff
        /*0518*/ 	.word	0x00000000
        /*051c*/ 	.short	0x010a
        /*051e*/ 	.byte	0x04
	.zero		1


	//   ....[67]....
        /*0520*/ 	.word	0x00003d90
        /*0524*/ 	.word	0x000000ff
        /*0528*/ 	.word	0x00000000
        /*052c*/ 	.short	0x010a
        /*052e*/ 	.byte	0x04
	.zero		1


	//   ....[68]....
        /*0530*/ 	.word	0x00003e20
        /*0534*/ 	.word	0x000000ff
        /*0538*/ 	.word	0x00000000
        /*053c*/ 	.short	0x010a
        /*053e*/ 	.byte	0x05
	.zero		1


	//   ....[69]....
        /*0540*/ 	.word	0x00003eb0
        /*0544*/ 	.word	0x000000ff
        /*0548*/ 	.word	0x00000000
        /*054c*/ 	.short	0x010a
        /*054e*/ 	.byte	0x05
	.zero		1


	//   ....[70]....
        /*0550*/ 	.word	0x00003f50
        /*0554*/ 	.word	0x00000000
        /*0558*/ 	.word	0x00000000
        /*055c*/ 	.short	0x010a
        /*055e*/ 	.byte	0xff
	.zero		1


	//   ....[71]....
        /*0560*/ 	.word	0x00003f90
        /*0564*/ 	.word	0x00000000
        /*0568*/ 	.word	0x00000000
        /*056c*/ 	.short	0x010a
        /*056e*/ 	.byte	0xff
	.zero		1


	//   ....[72]....
        /*0570*/ 	.word	0x00004000
        /*0574*/ 	.word	0x000000ff
        /*0578*/ 	.word	0x00000000
        /*057c*/ 	.short	0x0101
        /*057e*/ 	.byte	0x04
	.zero		1


	//   ....[73]....
        /*0580*/ 	.word	0x00004040
        /*0584*/ 	.word	0x000000ff
        /*0588*/ 	.word	0x000000f0
        /*058c*/ 	.short	0x010a
        /*058e*/ 	.byte	0x0d
	.zero		1


	//   ....[74]....
        /*0590*/ 	.word	0x00004090
        /*0594*/ 	.word	0x000000ff
        /*0598*/ 	.word	0x00000000
        /*059c*/ 	.short	0x0101
        /*059e*/ 	.byte	0x04
	.zero		1


	//   ....[75]....
        /*05a0*/ 	.word	0x00004500
        /*05a4*/ 	.word	0x00000007
        /*05a8*/ 	.word	0x00000070
        /*05ac*/ 	.short	0x010a
        /*05ae*/ 	.byte	0xff
	.zero		1


	//   ....[76]....
        /*05b0*/ 	.word	0x00004670
        /*05b4*/ 	.word	0x00000000
        /*05b8*/ 	.word	0x00000000
        /*05bc*/ 	.short	0x0101
        /*05be*/ 	.byte	0xff
	.zero		1


	//   ....[77]....
        /*05c0*/ 	.word	0x00004ae0
        /*05c4*/ 	.word	0x000000ff
        /*05c8*/ 	.word	0x00000068
        /*05cc*/ 	.short	0x010a
        /*05ce*/ 	.byte	0x11
	.zero		1


	//   ....[78]....
        /*05d0*/ 	.word	0x00004c60
        /*05d4*/ 	.word	0x000000ff
        /*05d8*/ 	.word	0x00000058
        /*05dc*/ 	.short	0x010a
        /*05de*/ 	.byte	0x11
	.zero		1


	//   ....[79]....
        /*05e0*/ 	.word	0x00004e70
        /*05e4*/ 	.word	0x000000ff
        /*05e8*/ 	.word	0x00000050
        /*05ec*/ 	.short	0x010b
        /*05ee*/ 	.byte	0x11
	.zero		1


	//   ....[80]....
        /*05f0*/ 	.word	0x00004e80
        /*05f4*/ 	.word	0x000000ff
        /*05f8*/ 	.word	0x00000000
        /*05fc*/ 	.short	0x0101
        /*05fe*/ 	.byte	0x37
	.zero		1


	//   ....[81]....
        /*0600*/ 	.word	0x00004ec0
        /*0604*/ 	.word	0x00000000
        /*0608*/ 	.word	0x00000058
        /*060c*/ 	.short	0x010a
        /*060e*/ 	.byte	0xff
	.zero		1


	//   ....[82]....
        /*0610*/ 	.word	0x00005200
        /*0614*/ 	.word	0x00000003
        /*0618*/ 	.word	0x00000070
        /*061c*/ 	.short	0x010a
        /*061e*/ 	.byte	0xff
	.zero		1


	//   ....[83]....
        /*0620*/ 	.word	0x00005380
        /*0624*/ 	.word	0x00000000
        /*0628*/ 	.word	0x00000000
        /*062c*/ 	.short	0x0101
        /*062e*/ 	.byte	0xff
	.zero		1


	//   ....[84]....
        /*0630*/ 	.word	0x00005df0
        /*0634*/ 	.word	0x000000ff
        /*0638*/ 	.word	0x00000050
        /*063c*/ 	.short	0x010a
        /*063e*/ 	.byte	0x2c
	.zero		1


	//   ....[85]....
        /*0640*/ 	.word	0x00005e00
        /*0644*/ 	.word	0x00000053
        /*0648*/ 	.word	0x00000090
        /*064c*/ 	.short	0x010a
        /*064e*/ 	.byte	0xff
	.zero		1


	//   ....[86]....
        /*0650*/ 	.word	0x00005f50
        /*0654*/ 	.word	0x000000ff
        /*0658*/ 	.word	0x00000050
        /*065c*/ 	.short	0x010a
        /*065e*/ 	.byte	0x2c
	.zero		1


	//   ....[87]....
        /*0660*/ 	.word	0x00006030
        /*0664*/ 	.word	0x000000ff
        /*0668*/ 	.word	0x00000000
        /*066c*/ 	.short	0x0101
        /*066e*/ 	.byte	0x04
	.zero		1


	//   ....[88]....
        /*0670*/ 	.word	0x00006090
        /*0674*/ 	.word	0x00000053
        /*0678*/ 	.word	0x00000090
        /*067c*/ 	.short	0x010a
        /*067e*/ 	.byte	0xff
	.zero		1


	//   ....[89]....
        /*0680*/ 	.word	0x000062f0
        /*0684*/ 	.word	0x00000053
        /*0688*/ 	.word	0x00000000
        /*068c*/ 	.short	0x0101
        /*068e*/ 	.byte	0xff
	.zero		1


	//   ....[90]....
        /*0690*/ 	.word	0x00006d30
        /*0694*/ 	.word	0x00000000
        /*0698*/ 	.word	0x000000e0
        /*069c*/ 	.short	0x010a
        /*069e*/ 	.byte	0xff
	.zero		1


	//   ....[91]....
        /*06a0*/ 	.word	0x00006d90
        /*06a4*/ 	.word	0x00000000
        /*06a8*/ 	.word	0x00000028
        /*06ac*/ 	.short	0x010a
        /*06ae*/ 	.byte	0xff
	.zero		1


	//   ....[92]....
        /*06b0*/ 	.word	0x00006df0
        /*06b4*/ 	.word	0x00000000
        /*06b8*/ 	.word	0x00000028
        /*06bc*/ 	.short	0x010a
        /*06be*/ 	.byte	0xff
	.zero		1


	//   ....[93]....
        /*06c0*/ 	.word	0x00006e40
        /*06c4*/ 	.word	0x00000003
        /*06c8*/ 	.word	0x00000070
        /*06cc*/ 	.short	0x010a
        /*06ce*/ 	.byte	0xff
	.zero		1


	//   ....[94]....
        /*06d0*/ 	.word	0x00006ea0
        /*06d4*/ 	.word	0x00000000
        /*06d8*/ 	.word	0x00000000
        /*06dc*/ 	.short	0x010a
        /*06de*/ 	.byte	0xff
	.zero		1


	//   ....[95]....
        /*06e0*/ 	.word	0x00006f00
        /*06e4*/ 	.word	0x00000000
        /*06e8*/ 	.word	0x00000000
        /*06ec*/ 	.short	0x010a
        /*06ee*/ 	.byte	0xff
	.zero		1


	//   ....[96]....
        /*06f0*/ 	.word	0x00006f60
        /*06f4*/ 	.word	0x00000000
        /*06f8*/ 	.word	0x00000000
        /*06fc*/ 	.short	0x010a
        /*06fe*/ 	.byte	0xff
	.zero		1


	//   ....[97]....
        /*0700*/ 	.word	0x00006fc0
        /*0704*/ 	.word	0x00000000
        /*0708*/ 	.word	0x00000000
        /*070c*/ 	.short	0x010a
        /*070e*/ 	.byte	0xff
	.zero		1


	//   ....[98]....
        /*0710*/ 	.word	0x00007010
        /*0714*/ 	.word	0x00000002
        /*0718*/ 	.word	0x000000d0
        /*071c*/ 	.short	0x010a
        /*071e*/ 	.byte	0xff
	.zero		1


	//   ....[99]....
        /*0720*/ 	.word	0x00007070
        /*0724*/ 	.word	0x00000002
        /*0728*/ 	.word	0x00000080
        /*072c*/ 	.short	0x010a
        /*072e*/ 	.byte	0xff
	.zero		1


	//   ....[100]....
        /*0730*/ 	.word	0x000070c0
        /*0734*/ 	.word	0x00000002
        /*0738*/ 	.word	0x00000070
        /*073c*/ 	.short	0x010a
        /*073e*/ 	.byte	0xff
	.zero		1


	//   ....[101]....
        /*0740*/ 	.word	0x00007120
        /*0744*/ 	.word	0x00000000
        /*0748*/ 	.word	0x00000080
        /*074c*/ 	.short	0x010a
        /*074e*/ 	.byte	0xff
	.zero		1


	//   ....[102]....
        /*0750*/ 	.word	0x00007180
        /*0754*/ 	.word	0x00000005
        /*0758*/ 	.word	0x00000008
        /*075c*/ 	.short	0x010a
        /*075e*/ 	.byte	0xff
	.zero		1


	//   ....[103]....
        /*0760*/ 	.word	0x00007270
        /*0764*/ 	.word	0x00000000
        /*0768*/ 	.word	0x00000008
        /*076c*/ 	.short	0x010a
        /*076e*/ 	.byte	0xff
	.zero		1


	//   ....[104]....
        /*0770*/ 	.word	0x000072c0
        /*0774*/ 	.word	0x00000000
        /*0778*/ 	.word	0x00000070
        /*077c*/ 	.short	0x010a
        /*077e*/ 	.byte	0xff
	.zero		1


	//   ....[105]....
        /*0780*/ 	.word	0x00007320
        /*0784*/ 	.word	0x00000000
        /*0788*/ 	.word	0x000000b0
        /*078c*/ 	.short	0x010a
        /*078e*/ 	.byte	0xff
	.zero		1


	//   ....[106]....
        /*0790*/ 	.word	0x00007380
        /*0794*/ 	.word	0x00000000
        /*0798*/ 	.word	0x00000000
        /*079c*/ 	.short	0x010a
        /*079e*/ 	.byte	0xff
	.zero		1


	//   ....[107]....
        /*07a0*/ 	.word	0x000073e0
        /*07a4*/ 	.word	0x00000000
        /*07a8*/ 	.word	0x00000000
        /*07ac*/ 	.short	0x010a
        /*07ae*/ 	.byte	0xff
	.zero		1


	//   ....[108]....
        /*07b0*/ 	.word	0x00007440
        /*07b4*/ 	.word	0x00000000
        /*07b8*/ 	.word	0x00000000
        /*07bc*/ 	.short	0x010a
        /*07be*/ 	.byte	0xff
	.zero		1


	//   ....[109]....
        /*07c0*/ 	.word	0x000074a0
        /*07c4*/ 	.word	0x00000000
        /*07c8*/ 	.word	0x00000000
        /*07cc*/ 	.short	0x010a
        /*07ce*/ 	.byte	0xff
	.zero		1


	//   ....[110]....
        /*07d0*/ 	.word	0x00007500
        /*07d4*/ 	.word	0x00000000
        /*07d8*/ 	.word	0x000000f0
        /*07dc*/ 	.short	0x010a
        /*07de*/ 	.byte	0xff
	.zero		1


	//   ....[111]....
        /*07e0*/ 	.word	0x00007550
        /*07e4*/ 	.word	0x00000007
        /*07e8*/ 	.word	0x00000070
        /*07ec*/ 	.short	0x010a
        /*07ee*/ 	.byte	0xff
	.zero		1


	//   ....[112]....
        /*07f0*/ 	.word	0x000075b0
        /*07f4*/ 	.word	0x00000000
        /*07f8*/ 	.word	0x00000068
        /*07fc*/ 	.short	0x010a
        /*07fe*/ 	.byte	0xff
	.zero		1


	//   ....[113]....
        /*0800*/ 	.word	0x00007610
        /*0804*/ 	.word	0x00000000
        /*0808*/ 	.word	0x00000058
        /*080c*/ 	.short	0x010a
        /*080e*/ 	.byte	0xff
	.zero		1


	//   ....[114]....
        /*0810*/ 	.word	0x00007660
        /*0814*/ 	.word	0x00000003
        /*0818*/ 	.word	0x00000070
        /*081c*/ 	.short	0x010a
        /*081e*/ 	.byte	0xff
	.zero		1


	//   ....[115]....
        /*0820*/ 	.word	0x000076c0
        /*0824*/ 	.word	0x00000000
        /*0828*/ 	.word	0x00000050
        /*082c*/ 	.short	0x010a
        /*082e*/ 	.byte	0xff
	.zero		1


	//   ....[116]....
        /*0830*/ 	.word	0x00007710
        /*0834*/ 	.word	0x00000053
        /*0838*/ 	.word	0x00000090
        /*083c*/ 	.short	0x010a
        /*083e*/ 	.byte	0xff
	.zero		1


	//----- nvinfo : EIATTR_NUM_MBARRIERS
	.align		4
.L_47:
        /*0840*/ 	.byte	0x03, 0x38
        /*0842*/ 	.short	0x001f


	//----- nvinfo : EIATTR_EXIT_INSTR_OFFSETS
	.align		4
        /*0844*/ 	.byte	0x04, 0x1c
        /*0846*/ 	.short	(.L_49 - .L_48)


	//   ....[0]....
.L_48:
        /*0848*/ 	.word	0x00002b40


	//   ....[1]....
        /*084c*/ 	.word	0x00003030


	//   ....[2]....
        /*0850*/ 	.word	0x00003090


	//   ....[3]....
        /*0854*/ 	.word	0x000042c0


	//   ....[4]....
        /*0858*/ 	.word	0x00004ef0


	//   ....[5]....
        /*085c*/ 	.word	0x00004f30


	//   ....[6]....
        /*0860*/ 	.word	0x00006d20


	//----- nvinfo : EIATTR_MAX_THREADS
	.align		4
.L_49:
        /*0864*/ 	.byte	0x04, 0x05
        /*0866*/ 	.short	(.L_51 - .L_50)
.L_50:
        /*0868*/ 	.word	0x00000100
        /*086c*/ 	.word	0x00000001
        /*0870*/ 	.word	0x00000001


	//----- nvinfo : EIATTR_CRS_STACK_SIZE
	.align		4
.L_51:
        /*0874*/ 	.byte	0x04, 0x1e
        /*0876*/ 	.short	(.L_53 - .L_52)
.L_52:
        /*0878*/ 	.word	0x00000000


	//----- nvinfo : EIATTR_CBANK_PARAM_SIZE
	.align		4
.L_53:
        /*087c*/ 	.byte	0x03, 0x19
        /*087e*/ 	.short	0x0800


	//----- nvinfo : EIATTR_PARAM_CBANK
	.align		4
        /*0880*/ 	.byte	0x04, 0x0a
        /*0882*/ 	.short	(.L_55 - .L_54)
	.align		4
.L_54:
        /*0884*/ 	.word	index@(.nv.constant0._ZN7cutlass13device_kernelINS_4gemm6kernel13GemmUniversalIN4cute5tupleIJiiiiEEENS1_10collective13CollectiveMmaINS1_35MainloopSm100TmaUmmaWarpSpecializedILi5ELi2ELi4ENS5_IJNS4_1CILi2EEESB_NSA_ILi1EEEEEEEENS5_IJNSA_ILi128EEENSA_ILi64EEENSA_ILi32EEEEEEaNS5_IJlSC_lEEEaSJ_NS4_8TiledMMAINS4_8MMA_AtomIJNS4_21SM100_MMA_S8_2x1SM_SSIaaiLi128ELi64ELNS4_4UMMA5MajorE0ELSO_0ELNSN_8SaturateE0EEEEEENS4_6LayoutINS5_IJSC_SC_SC_EEENS5_IJNSA_ILi0EEESU_SU_EEEEENS5_IJNS4_10UnderscoreESX_SX_EEEEENS4_28SM100_TMA_2SM_LOAD_MULTICASTENS4_14ComposedLayoutINS4_7SwizzleILi1ELi4ELi3EEENS4_18smem_ptr_flag_bitsILi8EEENSS_INS5_IJNSA_ILi8EEESH_EEENS5_IJSH_SC_EEEEEEEvNS4_8identityENS4_18SM100_TMA_2SM_LOADES1A_vS1B_EENS_8epilogue10collective18CollectiveEpilogueINS1E_23Sm100TmaWarpSpecializedILi1ELi1ELi32ELb0ELb0EEEJNS5_IJSG_SG_SH_EEENS5_IJNSS_ISG_SC_EES1K_EEEaSJ_aSJ_NS1E_6fusion15FusionCallbacksIS1I_NS1M_17LinearCombinationIaiaiLNS_15FloatRoundStyleE2EEES1J_S1L_JEEENS4_5SM1004TMEM4LOAD26SM100_TMEM_LOAD_32dp32b32xENS4_13SM90_TMA_LOADENS11_INS12_ILi2ELi4ELi3EEES15_NSS_INS5_IJS16_SG_EEENS5_IJSG_SC_EEEEEEENS4_39AutoVectorizingCopyWithAssumedAlignmentILi128EEENS4_14SM90_TMA_STOREES21_S23_S23_EEEvvEEEEvNT_6ParamsE)
        /*0888*/ 	.short	0x0380
        /*088a*/ 	.short	0x0800


	//----- nvinfo : EIATTR_SW_WAR
	.align		4
.L_55:
        /*088c*/ 	.byte	0x04, 0x36
        /*088e*/ 	.short	(.L_57 - .L_56)
.L_56:
        /*0890*/ 	.word	0x00000008
.L_57:


//--------------------- .nv.callgraph             --------------------------
	.section	.nv.callgraph,"",@"SHT_CUDA_CALLGRAPH"
	.align	4
	.sectionentsize	8
	.align		4
        /*0000*/ 	.word	0x00000000
	.align		4
        /*0004*/ 	.word	0xffffffff
	.align		4
        /*0008*/ 	.word	index@(_ZN7cutlass13device_kernelINS_4gemm6kernel13GemmUniversalIN4cute5tupleIJiiiiEEENS1_10collective13CollectiveMmaINS1_35MainloopSm100TmaUmmaWarpSpecializedILi5ELi2ELi4ENS5_IJNS4_1CILi2EEESB_NSA_ILi1EEEEEEEENS5_IJNSA_ILi128EEENSA_ILi64EEENSA_ILi32EEEEEEaNS5_IJlSC_lEEEaSJ_NS4_8TiledMMAINS4_8MMA_AtomIJNS4_21SM100_MMA_S8_2x1SM_SSIaaiLi128ELi64ELNS4_4UMMA5MajorE0ELSO_0ELNSN_8SaturateE0EEEEEENS4_6LayoutINS5_IJSC_SC_SC_EEENS5_IJNSA_ILi0EEESU_SU_EEEEENS5_IJNS4_10UnderscoreESX_SX_EEEEENS4_28SM100_TMA_2SM_LOAD_MULTICASTENS4_14ComposedLayoutINS4_7SwizzleILi1ELi4ELi3EEENS4_18smem_ptr_flag_bitsILi8EEENSS_INS5_IJNSA_ILi8EEESH_EEENS5_IJSH_SC_EEEEEEEvNS4_8identityENS4_18SM100_TMA_2SM_LOADES1A_vS1B_EENS_8epilogue10collective18CollectiveEpilogueINS1E_23Sm100TmaWarpSpecializedILi1ELi1ELi32ELb0ELb0EEEJNS5_IJSG_SG_SH_EEENS5_IJNSS_ISG_SC_EES1K_EEEaSJ_aSJ_NS1E_6fusion15FusionCallbacksIS1I_NS1M_17LinearCombinationIaiaiLNS_15FloatRoundStyleE2EEES1J_S1L_JEEENS4_5SM1004TMEM4LOAD26SM100_TMEM_LOAD_32dp32b32xENS4_13SM90_TMA_LOADENS11_INS12_ILi2ELi4ELi3EEES15_NSS_INS5_IJS16_SG_EEENS5_IJSG_SC_EEEEEEENS4_39AutoVectorizingCopyWithAssumedAlignmentILi128EEENS4_14SM90_TMA_STOREES21_S23_S23_EEEvvEEEEvNT_6ParamsE)
	.align		4
        /*000c*/ 	.word	index@(__assertfail)
	.align		4
        /*0010*/ 	.word	0x00000000
	.align		4
        /*0014*/ 	.word	0xfffffffe
	.align		4
        /*0018*/ 	.word	0x00000000
	.align		4
        /*001c*/ 	.word	0xfffffffd
	.align		4
        /*0020*/ 	.word	0x00000000
	.align		4
        /*0024*/ 	.word	0xfffffffc


//--------------------- .nv.constant4             --------------------------
	.section	.nv.constant4,"a",@progbits
	.align	8
	.align		8
.nv.constant4:
        /*0000*/ 	.dword	__assertfail
	.align		8
        /*0008*/ 	.dword	__unnamed_1
	.align		8
        /*0010*/ 	.dword	__unnamed_2
	.align		8
        /*0018*/ 	.dword	_ZN40_INTERNAL_a957601f_4_k_cu_6f4f5a80_109214cuda3std3__45__cpo5beginE
	.align		8
        /*0020*/ 	.dword	_ZN40_INTERNAL_a957601f_4_k_cu_6f4f5a80_109214cuda3std3__45__cpo3endE
	.align		8
        /*0028*/ 	.dword	_ZN40_INTERNAL_a957601f_4_k_cu_6f4f5a80_109214cuda3std3__45__cpo6cbeginE
	.align		8
        /*0030*/ 	.dword	_ZN40_INTERNAL_a957601f_4_k_cu_6f4f5a80_109214cuda3std3__45__cpo4cendE
	.align		8
        /*0038*/ 	.dword	_ZN40_INTERNAL_a957601f_4_k_cu_6f4f5a80_109214cuda3std3__442_GLOBAL__N__a957601f_4_k_cu_6f4f5a80_109216ignoreE
	.align		8
        /*0040*/ 	.dword	_ZN40_INTERNAL_a957601f_4_k_cu_6f4f5a80_109214cuda3std3__419piecewise_constructE
	.align		8
        /*0048*/ 	.dword	_ZN40_INTERNAL_a957601f_4_k_cu_6f4f5a80_109214cuda3std3__48in_placeE
	.align		8
        /*0050*/ 	.dword	_ZN40_INTERNAL_a957601f_4_k_cu_6f4f5a80_109214cuda3std6ranges3__45__cpo4swapE
	.align		8
        /*0058*/ 	.dword	_ZN40_INTERNAL_a957601f_4_k_cu_6f4f5a80_109214cuda3std6ranges3__45__cpo9iter_moveE
	.align		8
        /*0060*/ 	.dword	_ZN40_INTERNAL_a957601f_4_k_cu_6f4f5a80_109214cute7productE
	.align		8
        /*0068*/ 	.dword	_ZN40_INTERNAL_a957601f_4_k_cu_6f4f5a80_109214cute1_E
	.align		8
        /*0070*/ 	.dword	$str$25
	.align		8
        /*0078*/ 	.dword	$str$26
	.align		8
        /*0080*/ 	.dword	$str$27
	.align		8
        /*0088*/ 	.dword	$str$28


//--------------------- .text._ZN7cutlass13device_kernelINS_4gemm6kernel13GemmUniversalIN4cute5tupleIJiiiiEEENS1_10collective13CollectiveMmaINS1_35MainloopSm100TmaUmmaWarpSpecializedILi5ELi2ELi4ENS5_IJNS4_1CILi2EEESB_NSA_ILi1EEEEEEEENS5_IJNSA_ILi128EEENSA_ILi64EEENSA_ILi32EEEEEEaNS5_IJlSC_lEEEaSJ_NS4_8TiledMMAINS4_8MMA_AtomIJNS4_21SM100_MMA_S8_2x1SM_SSIaaiLi128ELi64ELNS4_4UMMA5MajorE0ELSO_0ELNSN_8SaturateE0EEEEEENS4_6LayoutINS5_IJSC_SC_SC_EEENS5_IJNSA_ILi0EEESU_SU_EEEEENS5_IJNS4_10UnderscoreESX_SX_EEEEENS4_28SM100_TMA_2SM_LOAD_MULTICASTENS4_14ComposedLayoutINS4_7SwizzleILi1ELi4ELi3EEENS4_18smem_ptr_flag_bitsILi8EEENSS_INS5_IJNSA_ILi8EEESH_EEENS5_IJSH_SC_EEEEEEEvNS4_8identityENS4_18SM100_TMA_2SM_LOADES1A_vS1B_EENS_8epilogue10collective18CollectiveEpilogueINS1E_23Sm100TmaWarpSpecializedILi1ELi1ELi32ELb0ELb0EEEJNS5_IJSG_SG_SH_EEENS5_IJNSS_ISG_SC_EES1K_EEEaSJ_aSJ_NS1E_6fusion15FusionCallbacksIS1I_NS1M_17LinearCombinationIaiaiLNS_15FloatRoundStyleE2EEES1J_S1L_JEEENS4_5SM1004TMEM4LOAD26SM100_TMEM_LOAD_32dp32b32xENS4_13SM90_TMA_LOADENS11_INS12_ILi2ELi4ELi3EEES15_NSS_INS5_IJS16_SG_EEENS5_IJSG_SC_EEEEEEENS4_39AutoVectorizingCopyWithAssumedAlignmentILi128EEENS4_14SM90_TMA_STOREES21_S23_S23_EEEvvEEEEvNT_6ParamsE --------------------------
	.section	.text._ZN7cutlass13device_kernelINS_4gemm6kernel13GemmUniversalIN4cute5tupleIJiiiiEEENS1_10collective13CollectiveMmaINS1_35MainloopSm100TmaUmmaWarpSpecializedILi5ELi2ELi4ENS5_IJNS4_1CILi2EEESB_NSA_ILi1EEEEEEEENS5_IJNSA_ILi128EEENSA_ILi64EEENSA_ILi32EEEEEEaNS5_IJlSC_lEEEaSJ_NS4_8TiledMMAINS4_8MMA_AtomIJNS4_21SM100_MMA_S8_2x1SM_SSIaaiLi128ELi64ELNS4_4UMMA5MajorE0ELSO_0ELNSN_8SaturateE0EEEEEENS4_6LayoutINS5_IJSC_SC_SC_EEENS5_IJNSA_ILi0EEESU_SU_EEEEENS5_IJNS4_10UnderscoreESX_SX_EEEEENS4_28SM100_TMA_2SM_LOAD_MULTICASTENS4_14ComposedLayoutINS4_7SwizzleILi1ELi4ELi3EEENS4_18smem_ptr_flag_bitsILi8EEENSS_INS5_IJNSA_ILi8EEESH_EEENS5_IJSH_SC_EEEEEEEvNS4_8identityENS4_18SM100_TMA_2SM_LOADES1A_vS1B_EENS_8epilogue10collective18CollectiveEpilogueINS1E_23Sm100TmaWarpSpecializedILi1ELi1ELi32ELb0ELb0EEEJNS5_IJSG_SG_SH_EEENS5_IJNSS_ISG_SC_EES1K_EEEaSJ_aSJ_NS1E_6fusion15FusionCallbacksIS1I_NS1M_17LinearCombinationIaiaiLNS_15FloatRoundStyleE2EEES1J_S1L_JEEENS4_5SM1004TMEM4LOAD26SM100_TMEM_LOAD_32dp32b32xENS4_13SM90_TMA_LOADENS11_INS12_ILi2ELi4ELi3EEES15_NSS_INS5_IJS16_SG_EEENS5_IJSG_SC_EEEEEEENS4_39AutoVectorizingCopyWithAssumedAlignmentILi128EEENS4_14SM90_TMA_STOREES21_S23_S23_EEEvvEEEEvNT_6ParamsE,"ax",@progbits
	.align	128
.text._ZN7cutlass13device_kernelINS_4gemm6kernel13GemmUniversalIN4cute5tupleIJiiiiEEENS1_10collective13CollectiveMmaINS1_35MainloopSm100TmaUmmaWarpSpecializedILi5ELi2ELi4ENS5_IJNS4_1CILi2EEESB_NSA_ILi1EEEEEEEENS5_IJNSA_ILi128EEENSA_ILi64EEENSA_ILi32EEEEEEaNS5_IJlSC_lEEEaSJ_NS4_8TiledMMAINS4_8MMA_AtomIJNS4_21SM100_MMA_S8_2x1SM_SSIaaiLi128ELi64ELNS4_4UMMA5MajorE0ELSO_0ELNSN_8SaturateE0EEEEEENS4_6LayoutINS5_IJSC_SC_SC_EEENS5_IJNSA_ILi0EEESU_SU_EEEEENS5_IJNS4_10UnderscoreESX_SX_EEEEENS4_28SM100_TMA_2SM_LOAD_MULTICASTENS4_14ComposedLayoutINS4_7SwizzleILi1ELi4ELi3EEENS4_18smem_ptr_flag_bitsILi8EEENSS_INS5_IJNSA_ILi8EEESH_EEENS5_IJSH_SC_EEEEEEEvNS4_8identityENS4_18SM100_TMA_2SM_LOADES1A_vS1B_EENS_8epilogue10collective18CollectiveEpilogueINS1E_23Sm100TmaWarpSpecializedILi1ELi1ELi32ELb0ELb0EEEJNS5_IJSG_SG_SH_EEENS5_IJNSS_ISG_SC_EES1K_EEEaSJ_aSJ_NS1E_6fusion15FusionCallbacksIS1I_NS1M_17LinearCombinationIaiaiLNS_15FloatRoundStyleE2EEES1J_S1L_JEEENS4_5SM1004TMEM4LOAD26SM100_TMEM_LOAD_32dp32b32xENS4_13SM90_TMA_LOADENS11_INS12_ILi2ELi4ELi3EEES15_NSS_INS5_IJS16_SG_EEENS5_IJSG_SC_EEEEEEENS4_39AutoVectorizingCopyWithAssumedAlignmentILi128EEENS4_14SM90_TMA_STOREES21_S23_S23_EEEvvEEEEvNT_6ParamsE:
        .type           _ZN7cutlass13device_kernelINS_4gemm6kernel13GemmUniversalIN4cute5tupleIJiiiiEEENS1_10collective13CollectiveMmaINS1_35MainloopSm100TmaUmmaWarpSpecializedILi5ELi2ELi4ENS5_IJNS4_1CILi2EEESB_NSA_ILi1EEEEEEEENS5_IJNSA_ILi128EEENSA_ILi64EEENSA_ILi32EEEEEEaNS5_IJlSC_lEEEaSJ_NS4_8TiledMMAINS4_8MMA_AtomIJNS4_21SM100_MMA_S8_2x1SM_SSIaaiLi128ELi64ELNS4_4UMMA5MajorE0ELSO_0ELNSN_8SaturateE0EEEEEENS4_6LayoutINS5_IJSC_SC_SC_EEENS5_IJNSA_ILi0EEESU_SU_EEEEENS5_IJNS4_10UnderscoreESX_SX_EEEEENS4_28SM100_TMA_2SM_LOAD_MULTICASTENS4_14ComposedLayoutINS4_7SwizzleILi1ELi4ELi3EEENS4_18smem_ptr_flag_bitsILi8EEENSS_INS5_IJNSA_ILi8EEESH_EEENS5_IJSH_SC_EEEEEEEvNS4_8identityENS4_18SM100_TMA_2SM_LOADES1A_vS1B_EENS_8epilogue10collective18CollectiveEpilogueINS1E_23Sm100TmaWarpSpecializedILi1ELi1ELi32ELb0ELb0EEEJNS5_IJSG_SG_SH_EEENS5_IJNSS_ISG_SC_EES1K_EEEaSJ_aSJ_NS1E_6fusion15FusionCallbacksIS1I_NS1M_17LinearCombinationIaiaiLNS_15FloatRoundStyleE2EEES1J_S1L_JEEENS4_5SM1004TMEM4LOAD26SM100_TMEM_LOAD_32dp32b32xENS4_13SM90_TMA_LOADENS11_INS12_ILi2ELi4ELi3EEES15_NSS_INS5_IJS16_SG_EEENS5_IJSG_SC_EEEEEEENS4_39AutoVectorizingCopyWithAssumedAlignmentILi128EEENS4_14SM90_TMA_STOREES21_S23_S23_EEEvvEEEEvNT_6ParamsE,@function
        .size           _ZN7cutlass13device_kernelINS_4gemm6kernel13GemmUniversalIN4cute5tupleIJiiiiEEENS1_10collective13CollectiveMmaINS1_35MainloopSm100TmaUmmaWarpSpecializedILi5ELi2ELi4ENS5_IJNS4_1CILi2EEESB_NSA_ILi1EEEEEEEENS5_IJNSA_ILi128EEENSA_ILi64EEENSA_ILi32EEEEEEaNS5_IJlSC_lEEEaSJ_NS4_8TiledMMAINS4_8MMA_AtomIJNS4_21SM100_MMA_S8_2x1SM_SSIaaiLi128ELi64ELNS4_4UMMA5MajorE0ELSO_0ELNSN_8SaturateE0EEEEEENS4_6LayoutINS5_IJSC_SC_SC_EEENS5_IJNSA_ILi0EEESU_SU_EEEEENS5_IJNS4_10UnderscoreESX_SX_EEEEENS4_28SM100_TMA_2SM_LOAD_MULTICASTENS4_14ComposedLayoutINS4_7SwizzleILi1ELi4ELi3EEENS4_18smem_ptr_flag_bitsILi8EEENSS_INS5_IJNSA_ILi8EEESH_EEENS5_IJSH_SC_EEEEEEEvNS4_8identityENS4_18SM100_TMA_2SM_LOADES1A_vS1B_EENS_8epilogue10collective18CollectiveEpilogueINS1E_23Sm100TmaWarpSpecializedILi1ELi1ELi32ELb0ELb0EEEJNS5_IJSG_SG_SH_EEENS5_IJNSS_ISG_SC_EES1K_EEEaSJ_aSJ_NS1E_6fusion15FusionCallbacksIS1I_NS1M_17LinearCombinationIaiaiLNS_15FloatRoundStyleE2EEES1J_S1L_JEEENS4_5SM1004TMEM4LOAD26SM100_TMEM_LOAD_32dp32b32xENS4_13SM90_TMA_LOADENS11_INS12_ILi2ELi4ELi3EEES15_NSS_INS5_IJS16_SG_EEENS5_IJSG_SC_EEEEEEENS4_39AutoVectorizingCopyWithAssumedAlignmentILi128EEENS4_14SM90_TMA_STOREES21_S23_S23_EEEvvEEEEvNT_6ParamsE,(.L_x_152 - _ZN7cutlass13device_kernelINS_4gemm6kernel13GemmUniversalIN4cute5tupleIJiiiiEEENS1_10collective13CollectiveMmaINS1_35MainloopSm100TmaUmmaWarpSpecializedILi5ELi2ELi4ENS5_IJNS4_1CILi2EEESB_NSA_ILi1EEEEEEEENS5_IJNSA_ILi128EEENSA_ILi64EEENSA_ILi32EEEEEEaNS5_IJlSC_lEEEaSJ_NS4_8TiledMMAINS4_8MMA_AtomIJNS4_21SM100_MMA_S8_2x1SM_SSIaaiLi128ELi64ELNS4_4UMMA5MajorE0ELSO_0ELNSN_8SaturateE0EEEEEENS4_6LayoutINS5_IJSC_SC_SC_EEENS5_IJNSA_ILi0EEESU_SU_EEEEENS5_IJNS4_10UnderscoreESX_SX_EEEEENS4_28SM100_TMA_2SM_LOAD_MULTICASTENS4_14ComposedLayoutINS4_7SwizzleILi1ELi4ELi3EEENS4_18smem_ptr_flag_bitsILi8EEENSS_INS5_IJNSA_ILi8EEESH_EEENS5_IJSH_SC_EEEEEEEvNS4_8identityENS4_18SM100_TMA_2SM_LOADES1A_vS1B_EENS_8epilogue10collective18CollectiveEpilogueINS1E_23Sm100TmaWarpSpecializedILi1ELi1ELi32ELb0ELb0EEEJNS5_IJSG_SG_SH_EEENS5_IJNSS_ISG_SC_EES1K_EEEaSJ_aSJ_NS1E_6fusion15FusionCallbacksIS1I_NS1M_17LinearCombinationIaiaiLNS_15FloatRoundStyleE2EEES1J_S1L_JEEENS4_5SM1004TMEM4LOAD26SM100_TMEM_LOAD_32dp32b32xENS4_13SM90_TMA_LOADENS11_INS12_ILi2ELi4ELi3EEES15_NSS_INS5_IJS16_SG_EEENS5_IJSG_SC_EEEEEEENS4_39AutoVectorizingCopyWithAssumedAlignmentILi128EEENS4_14SM90_TMA_STOREES21_S23_S23_EEEvvEEEEvNT_6ParamsE)
        .other          _ZN7cutlass13device_kernelINS_4gemm6kernel13GemmUniversalIN4cute5tupleIJiiiiEEENS1_10collective13CollectiveMmaINS1_35MainloopSm100TmaUmmaWarpSpecializedILi5ELi2ELi4ENS5_IJNS4_1CILi2EEESB_NSA_ILi1EEEEEEEENS5_IJNSA_ILi128EEENSA_ILi64EEENSA_ILi32EEEEEEaNS5_IJlSC_lEEEaSJ_NS4_8TiledMMAINS4_8MMA_AtomIJNS4_21SM100_MMA_S8_2x1SM_SSIaaiLi128ELi64ELNS4_4UMMA5MajorE0ELSO_0ELNSN_8SaturateE0EEEEEENS4_6LayoutINS5_IJSC_SC_SC_EEENS5_IJNSA_ILi0EEESU_SU_EEEEENS5_IJNS4_10UnderscoreESX_SX_EEEEENS4_28SM100_TMA_2SM_LOAD_MULTICASTENS4_14ComposedLayoutINS4_7SwizzleILi1ELi4ELi3EEENS4_18smem_ptr_flag_bitsILi8EEENSS_INS5_IJNSA_ILi8EEESH_EEENS5_IJSH_SC_EEEEEEEvNS4_8identityENS4_18SM100_TMA_2SM_LOADES1A_vS1B_EENS_8epilogue10collective18CollectiveEpilogueINS1E_23Sm100TmaWarpSpecializedILi1ELi1ELi32ELb0ELb0EEEJNS5_IJSG_SG_SH_EEENS5_IJNSS_ISG_SC_EES1K_EEEaSJ_aSJ_NS1E_6fusion15FusionCallbacksIS1I_NS1M_17LinearCombinationIaiaiLNS_15FloatRoundStyleE2EEES1J_S1L_JEEENS4_5SM1004TMEM4LOAD26SM100_TMEM_LOAD_32dp32b32xENS4_13SM90_TMA_LOADENS11_INS12_ILi2ELi4ELi3EEES15_NSS_INS5_IJS16_SG_EEENS5_IJSG_SC_EEEEEEENS4_39AutoVectorizingCopyWithAssumedAlignmentILi128EEENS4_14SM90_TMA_STOREES21_S23_S23_EEEvvEEEEvNT_6ParamsE,@"STO_CUDA_ENTRY STV_DEFAULT"
_ZN7cutlass13device_kernelINS_4gemm6kernel13GemmUniversalIN4cute5tupleIJiiiiEEENS1_10collective13CollectiveMmaINS1_35MainloopSm100TmaUmmaWarpSpecializedILi5ELi2ELi4ENS5_IJNS4_1CILi2EEESB_NSA_ILi1EEEEEEEENS5_IJNSA_ILi128EEENSA_ILi64EEENSA_ILi32EEEEEEaNS5_IJlSC_lEEEaSJ_NS4_8TiledMMAINS4_8MMA_AtomIJNS4_21SM100_MMA_S8_2x1SM_SSIaaiLi128ELi64ELNS4_4UMMA5MajorE0ELSO_0ELNSN_8SaturateE0EEEEEENS4_6LayoutINS5_IJSC_SC_SC_EEENS5_IJNSA_ILi0EEESU_SU_EEEEENS5_IJNS4_10UnderscoreESX_SX_EEEEENS4_28SM100_TMA_2SM_LOAD_MULTICASTENS4_14ComposedLayoutINS4_7SwizzleILi1ELi4ELi3EEENS4_18smem_ptr_flag_bitsILi8EEENSS_INS5_IJNSA_ILi8EEESH_EEENS5_IJSH_SC_EEEEEEEvNS4_8identityENS4_18SM100_TMA_2SM_LOADES1A_vS1B_EENS_8epilogue10collective18CollectiveEpilogueINS1E_23Sm100TmaWarpSpecializedILi1ELi1ELi32ELb0ELb0EEEJNS5_IJSG_SG_SH_EEENS5_IJNSS_ISG_SC_EES1K_EEEaSJ_aSJ_NS1E_6fusion15FusionCallbacksIS1I_NS1M_17LinearCombinationIaiaiLNS_15FloatRoundStyleE2EEES1J_S1L_JEEENS4_5SM1004TMEM4LOAD26SM100_TMEM_LOAD_32dp32b32xENS4_13SM90_TMA_LOADENS11_INS12_ILi2ELi4ELi3EEES15_NSS_INS5_IJS16_SG_EEENS5_IJSG_SC_EEEEEEENS4_39AutoVectorizingCopyWithAssumedAlignmentILi128EEENS4_14SM90_TMA_STOREES21_S23_S23_EEEvvEEEEvNT_6ParamsE:
[----:B------:R-:W1:Y:S01]  /*0000*/  LDC R1, c[0x0][0x37c] ;  /* 0x0000df00ff017b82 */ /* 0x000e620000000800 */
[----:B------:R-:W2:Y:S01]  /*0010*/  S2R R78, SR_TID.X ;  /* 0x00000000004e7919 */ /* 0x000ea20000002100 */
[----:B------:R-:W3:Y:S06]  /*0020*/  LDCU.64 UR8, c[0x0][0x890] ;  /* 0x00011200ff0877ac */ /* 0x000eec0008000a00 */
[----:B------:R-:W4:Y:S01]  /*0030*/  S2UR UR55, SR_CgaCtaId ;  /* 0x00000000003779c3 */ /* 0x000f220000008800 */
[----:B------:R-:W-:Y:S02]  /*0040*/  PRMT R81, RZ, 0x7610, R81 ;  /* 0x00007610ff517816 */ /* 0x000fe40000000051 */
[----:B------:R-:W-:Y:S01]  /*0050*/  ELECT P1, URZ, PT ;  /* 0x0000000000ff782f */ /* 0x000fe20003820000 */
[----:B---3--:R-:W-:-:S04]  /*0060*/  UISETP.NE.U32.AND UP0, UPT, UR8, URZ, UPT ;  /* 0x000000ff0800728c */ /* 0x008fc8000bf05070 */
[----:B------:R-:W-:Y:S02]  /*0070*/  UISETP.NE.AND.EX UP0, UPT, UR9, URZ, UPT, UP0 ;  /* 0x000000ff0900728c */ /* 0x000fe4000bf05300 */
[----:B----4-:R-:W-:Y:S02]  /*0080*/  ULOP3.LUT UR27, UR55, 0x1, URZ, 0xc0, !UPT ;  /* 0x00000001371b7892 */ /* 0x010fe4000f8ec0ff */
[----:B------:R-:W-:Y:S01]  /*0090*/  ULOP3.LUT UR28, UR55, 0x1, URZ, 0x3c, !UPT ;  /* 0x00000001371c7892 */ /* 0x000fe2000f8e3cff */
[----:B--2---:R-:W-:-:S05]  /*00a0*/  SHF.R.U32.HI R82, RZ, 0x5, R78 ;  /* 0x00000005ff527819 */ /* 0x004fca000001164e */
[----:B------:R-:W2:Y:S02]  /*00b0*/  SHFL.IDX PT, R0, R82, RZ, 0x1f ;  /* 0x00001fff52007589 */ /* 0x000ea400000e0000 */
[----:B--2---:R-:W-:Y:S01]  /*00c0*/  R2UR UR18, R0 ;  /* 0x00000000001272ca */ /* 0x004fe200000e0000 */
[----:B-1----:R-:W-:-:S14]  /*00d0*/  BRA.U UP0, `(.L_x_0) ;  /* 0x0000000100307547 */ /* 0x002fdc000b800000 */
[----:B------:R-:W1:Y:S02]  /*00e0*/  LDCU.64 UR4, c[0x0][0x888] ;  /* 0x00011100ff0477ac */ /* 0x000e640008000a00 */
[----:B-1----:R-:W-:-:S04]  /*00f0*/  UISETP.NE.U32.AND UP0, UPT, UR4, URZ, UPT ;  /* 0x000000ff0400728c */ /* 0x002fc8000bf05070 */
[----:B------:R-:W-:-:S09]  /*0100*/  UISETP.NE.AND.EX UP0, UPT, UR5, URZ, UPT, UP0 ;  /* 0x000000ff0500728c */ /* 0x000fd2000bf05300 */
[----:B------:R-:W-:Y:S05]  /*0110*/  BRA.U !UP0, `(.L_x_1) ;  /* 0x0000000108147547 */ /* 0x000fea000b800000 */
[----:B------:R-:W1:Y:S01]  /*0120*/  LDC.64 R40, c[0x0][0x888] ;  /* 0x00022200ff287b82 */ /* 0x000e620000000a00 */
[----:B------:R-:W1:Y:S02]  /*0130*/  LDCU.64 UR4, c[0x0][0x358] ;  /* 0x00006b00ff0477ac */ /* 0x000e640008000a00 */
[----:B-1----:R1:W5:Y:S01]  /*0140*/  LDG.E R40, desc[UR4][R40.64] ;  /* 0x0000000428287981 */ /* 0x002362000c1e1900 */
[----:B------:R-:W-:Y:S01]  /*0150*/  HFMA2 R81, -RZ, RZ, 0, 5.9604644775390625e-08 ;  /* 0x00000001ff517431 */ /* 0x000fe200000001ff */
[----:B------:R-:W-:Y:S05]  /*0160*/  BRA `(.L_x_0) ;  /* 0x00000000000c7947 */ /* 0x000fea0003800000 */
.L_x_1:
[----:B------:R-:W1:Y:S01]  /*0170*/  LDCU UR4, c[0x0][0x880] ;  /* 0x00011000ff0477ac */ /* 0x000e620008000800 */
[----:B------:R-:W-:Y:S01]  /*0180*/  HFMA2 R81, -RZ, RZ, 0, 5.9604644775390625e-08 ;  /* 0x00000001ff517431 */ /* 0x000fe200000001ff */
[----:B-1----:R-:W-:-:S07]  /*0190*/  MOV R40, UR4 ;  /* 0x0000000400287c02 */ /* 0x002fce0008000f00 */
.L_x_0:
[----:B------:R-:W2:Y:S02]  /*01a0*/  LDCU.64 UR4, c[0x0][0x8b0] ;  /* 0x00011600ff0477ac */ /* 0x000ea40008000a00 */
[----:B--2---:R-:W-:-:S04]  /*01b0*/  UISETP.NE.U32.AND UP0, UPT, UR4, URZ, UPT ;  /* 0x000000ff0400728c */ /* 0x004fc8000bf05070 */
[----:B------:R-:W-:-:S09]  /*01c0*/  UISETP.NE.AND.EX UP0, UPT, UR5, URZ, UPT, UP0 ;  /* 0x000000ff0500728c */ /* 0x000fd2000bf05300 */
[----:B------:R-:W-:Y:S05]  /*01d0*/  BRA.U UP0, `(.L_x_2) ;  /* 0x0000000100287547 */ /* 0x000fea000b800000 */
[----:B------:R-:W2:Y:S02]  /*01e0*/  LDCU.64 UR4, c[0x0][0x8a8] ;  /* 0x00011500ff0477ac */ /* 0x000ea40008000a00 */
[----:B--2---:R-:W-:-:S04]  /*01f0*/  UISETP.NE.U32.AND UP0, UPT, UR4, URZ, UPT ;  /* 0x000000ff0400728c */ /* 0x004fc8000bf05070 */
[----:B------:R-:W-:-:S09]  /*0200*/  UISETP.NE.AND.EX UP0, UPT, UR5, URZ, UPT, UP0 ;  /* 0x000000ff0500728c */ /* 0x000fd2000bf05300 */
[----:B------:R-:W-:Y:S05]  /*0210*/  BRA.U !UP0, `(.L_x_3) ;  /* 0x0000000108107547 */ /* 0x000fea000b800000 */
[----:B------:R-:W2:Y:S01]  /*0220*/  LDC.64 R38, c[0x0][0x8a8] ;  /* 0x00022a00ff267b82 */ /* 0x000ea20000000a00 */
[----:B------:R-:W2:Y:S02]  /*0230*/  LDCU.64 UR4, c[0x0][0x358] ;  /* 0x00006b00ff0477ac */ /* 0x000ea40008000a00 */
[----:B--2---:R2:W5:Y:S01]  /*0240*/  LDG.E R38, desc[UR4][R38.64] ;  /* 0x0000000426267981 */ /* 0x004562000c1e1900 */
[----:B------:R-:W-:Y:S05]  /*0250*/  BRA `(.L_x_2) ;  /* 0x0000000000087947 */ /* 0x000fea0003800000 */
.L_x_3:
[----:B------:R-:W2:Y:S02]  /*0260*/  LDCU UR4, c[0x0][0x8a0] ;  /* 0x00011400ff0477ac */ /* 0x000ea40008000800 */
[----:B--2---:R-:W-:Y:S02]  /*0270*/  MOV R38, UR4 ;  /* 0x0000000400267c02 */ /* 0x004fe40008000f00 */
.L_x_2:
[----:B------:R-:W-:Y:S01]  /*0280*/  IMAD.U32 R0, RZ, RZ, UR18 ;  /* 0x00000012ff007e24 */ /* 0x000fe2000f8e00ff */
[----:B------:R-:W-:Y:S04]  /*0290*/  BSSY.RECONVERGENT B0, `(.L_x_4) ;  /* 0x000000c000007945 */ /* 0x000fe80003800200 */
[C---:B------:R-:W-:Y:S02]  /*02a0*/  ISETP.NE.OR P2, PT, R0.reuse, 0x1, !P1 ;  /* 0x000000010000780c */ /* 0x040fe40004f45670 */
[----:B------:R-:W-:-:S11]  /*02b0*/  ISETP.NE.OR P0, PT, R0, 0x3, !P1 ;  /* 0x000000030000780c */ /* 0x000fd60004f05670 */
[----:B------:R-:W-:Y:S05]  /*02c0*/  @P2 BRA `(.L_x_5) ;  /* 0x0000000000202947 */ /* 0x000fea0003800000 */
[----:B------:R-:W3:Y:S02]  /*02d0*/  LDCU.64 UR4, c[0x0][0x348] ;  /* 0x00006900ff0477ac */ /* 0x000ee40008000a00 */
[----:B---3--:R-:W-:Y:S02]  /*02e0*/  UIADD3 UR6, UP1, UPT, UR4, 0x80, URZ ;  /* 0x0000008004067890 */ /* 0x008fe4000ff3e0ff */
[----:B------:R-:W-:Y:S02]  /*02f0*/  UIADD3 UR4, UP0, UPT, UR4, 0x180, URZ ;  /* 0x0000018004047890 */ /* 0x000fe4000ff1e0ff */
[----:B------:R-:W-:Y:S02]  /*0300*/  UIADD3.X UR7, UPT, UPT, URZ, UR5, URZ, UP1, !UPT ;  /* 0x00000005ff077290 */ /* 0x000fe40008ffe4ff */
[----:B------:R-:W-:-:S07]  /*0310*/  UIADD3.X UR5, UPT, UPT, URZ, UR5, URZ, UP0, !UPT ;  /* 0x00000005ff057290 */ /* 0x000fce00087fe4ff */
[----:B------:R3:W-:Y:S02]  /*0320*/  UTMACCTL.PF [UR6] ;  /* 0x00000000060079b9 */ /* 0x0007e40008040000 */
[----:B------:R3:W-:Y:S02]  /*0330*/  UTMACCTL.PF [UR4] ;  /* 0x00000000040079b9 */ /* 0x0007e40008040000 */
[----:B---3--:R-:W-:Y:S01]  /*0340*/  NOP ;  /* 0x0000000000007918 */ /* 0x008fe20000000000 */
.L_x_5:
[----:B------:R-:W-:Y:S05]  /*0350*/  BSYNC.RECONVERGENT B0 ;  /* 0x0000000000007941 */ /* 0x000fea0003800200 */
.L_x_4:
[----:B------:R-:W-:Y:S04]  /*0360*/  BSSY.RECONVERGENT B0, `(.L_x_6) ;  /* 0x000000a000007945 */ /* 0x000fe80003800200 */
        /* <DEDUP_REMOVED lines=9> */
.L_x_7:
[----:B------:R-:W-:Y:S05]  /*0400*/  BSYNC.RECONVERGENT B0 ;  /* 0x0000000000007941 */ /* 0x000fea0003800200 */
.L_x_6:
[----:B------:R-:W3:Y:S01]  /*0410*/  LDCU.64 UR4, c[0x0][0x888] ;  /* 0x00011100ff0477ac */ /* 0x000ee20008000a00 */
[----:B------:R-:W-:Y:S02]  /*0420*/  UISETP.EQ.U32.AND UP1, UPT, UR8, URZ, UPT ;  /* 0x000000ff0800728c */ /* 0x000fe4000bf22070 */
[----:B------:R-:W-:Y:S02]  /*0430*/  UPLOP3.LUT UP3, UPT, UPT, UPT, UPT, 0x80, 0x8 ;  /* 0x000000000008789c */ /* 0x000fe40003f6f070 */
[----:B---3--:R-:W-:-:S04]  /*0440*/  UISETP.NE.U32.AND UP0, UPT, UR4, URZ, UPT ;  /* 0x000000ff0400728c */ /* 0x008fc8000bf05070 */
[----:B------:R-:W-:-:S04]  /*0450*/  UISETP.NE.AND.EX UP0, UPT, UR5, URZ, UPT, UP0 ;  /* 0x000000ff0500728c */ /* 0x000fc8000bf05300 */
[----:B------:R-:W-:-:S04]  /*0460*/  UISETP.EQ.OR.EX UP2, UPT, UR9, URZ, !UP0, UP1 ;  /* 0x000000ff0900728c */ /* 0x000fc8000c742710 */
[----:B------:R-:W-:-:S05]  /*0470*/  UP2UR UR61, UPR, URZ, 0x4 ;  /* 0x00000004ff3d7883 */ /* 0x000fca0008000000 */
[----:B------:R-:W-:Y:S07]  /*0480*/  BRA.U !UP2, `(.L_x_8) ;  /* 0x000000010a207547 */ /* 0x000fee000b800000 */
[----:B-----5:R-:W-:Y:S01]  /*0490*/  R2UR UR5, R40 ;  /* 0x00000000280572ca */ /* 0x020fe200000e0000 */
[----:B------:R-:W-:Y:S02]  /*04a0*/  UISETP.NE.U32.AND UP1, UPT, UR8, URZ, UPT ;  /* 0x000000ff0800728c */ /* 0x000fe4000bf25070 */
[----:B------:R-:W-:Y:S02]  /*04b0*/  USEL UR4, URZ, 0xffffffff, UP0 ;  /* 0xffffffffff047887 */ /* 0x000fe40008000000 */
[----:B------:R-:W-:-:S08]  /*04c0*/  UISETP.NE.AND.EX UP1, UPT, UR9, URZ, UPT, UP1 ;  /* 0x000000ff0900728c */ /* 0x000fd0000bf25310 */
[----:B------:R-:W-:-:S04]  /*04d0*/  UISETP.NE.AND UP0, UPT, UR5, URZ, UPT ;  /* 0x000000ff0500728c */ /* 0x000fc8000bf05270 */
[----:B------:R-:W-:-:S04]  /*04e0*/  @!UP1 USEL UR4, URZ, 0xffffffff, UP0 ;  /* 0xffffffffff049887 */ /* 0x000fc80008000000 */
[----:B------:R-:W-:-:S04]  /*04f0*/  ULOP3.LUT UR4, UR4, 0x1, URZ, 0xc0, !UPT ;  /* 0x0000000104047892 */ /* 0x000fc8000f8ec0ff */
[----:B------:R-:W-:-:S11]  /*0500*/  UISETP.NE.U32.AND UP3, UPT, UR4, 0x1, UPT ;  /* 0x000000010400788c */ /* 0x000fd6000bf65070 */
.L_x_8:
[----:B------:R-:W3:Y:S01]  /*0510*/  SHFL.IDX PT, R0, R82, RZ, 0x1f ;  /* 0x00001fff52007589 */ /* 0x000ee200000e0000 */
[----:B------:R-:W-:-:S04]  /*0520*/  UISETP.NE.AND UP0, UPT, UR18, 0x2, UPT ;  /* 0x000000021200788c */ /* 0x000fc8000bf05270 */
[----:B------:R-:W-:Y:S02]  /*0530*/  UISETP.EQ.AND UP1, UPT, UR27, URZ, !UP0 ;  /* 0x000000ff1b00728c */ /* 0x000fe4000c722270 */
[----:B------:R-:W-:-:S04]  /*0540*/  USEL UR34, URZ, 0x1, UP0 ;  /* 0x00000001ff227887 */ /* 0x000fc80008000000 */
[----:B------:R-:W-:Y:S02]  /*0550*/  PLOP3.LUT P3, PT, P1, PT, UP1, 0x80, 0x8 ;  /* 0x000000000008781c */ /* 0x000fe40000f6f018 */
[----:B---3--:R-:W-:-:S13]  /*0560*/  ISETP.NE.AND P0, PT, R0, RZ, PT ;  /* 0x000000ff0000720c */ /* 0x008fda0003f05270 */
[----:B------:R-:W-:Y:S05]  /*0570*/  @P0 BRA `(.L_x_9) ;  /* 0x00000000005c0947 */ /* 0x000fea0003800000 */
[----:B------:R-:W-:Y:S01]  /*0580*/  UMOV UR4, 0x400 ;  /* 0x0000040000047882 */ /* 0x000fe20000000000 */
[----:B------:R-:W-:Y:S01]  /*0590*/  UMOV UR8, 0x1 ;  /* 0x0000000100087882 */ /* 0x000fe20000000000 */
[----:B------:R-:W-:Y:S01]  /*05a0*/  UMOV UR6, 0x2 ;  /* 0x0000000200067882 */ /* 0x000fe20000000000 */
[----:B------:R-:W-:Y:S02]  /*05b0*/  ULEA UR4, UR55, UR4, 0x18 ;  /* 0x0000000437047291 */ /* 0x000fe4000f8ec0ff */
[----:B------:R-:W-:-:S04]  /*05c0*/  UIADD3 UR8, UPT, UPT, -UR8, 0x100000, URZ ;  /* 0x0010000008087890 */ /* 0x000fc8000fffe1ff */
[----:B------:R-:W-:Y:S02]  /*05d0*/  USHF.L.U32 UR9, UR8, 0xb, URZ ;  /* 0x0000000b08097899 */ /* 0x000fe400080006ff */
[----:B------:R-:W-:Y:S02]  /*05e0*/  USHF.L.U32 UR8, UR8, 0x1, URZ ;  /* 0x0000000108087899 */ /* 0x000fe400080006ff */
[----:B------:R-:W-:-:S04]  /*05f0*/  UIADD3 UR6, UPT, UPT, -UR6, 0x100000, URZ ;  /* 0x0010000006067890 */ /* 0x000fc8000fffe1ff */
[----:B------:R-:W-:Y:S02]  /*0600*/  USHF.L.U32 UR7, UR6, 0xb, URZ ;  /* 0x0000000b06077899 */ /* 0x000fe400080006ff */
[----:B------:R-:W-:Y:S01]  /*0610*/  USHF.L.U32 UR6, UR6, 0x1, URZ ;  /* 0x0000000106067899 */ /* 0x000fe200080006ff */
[----:B------:R-:W-:Y:S01]  /*0620*/  ELECT P0, URZ, PT ;  /* 0x0000000000ff782f */ /* 0x000fe20003800000 */
[----:B------:R-:W3:Y:S02]  /*0630*/  FENCE.VIEW.ASYNC.S ;  /* 0x00000000000073c6 */ /* 0x000ee40000000000 */
[----:B---3--:R3:W4:Y:S08]  /*0640*/  SYNCS.EXCH.64 URZ, [UR4], UR8 ;  /* 0x0000000804ff75b2 */ /* 0x0087300008000100 */
[----:B------:R3:W1:Y:S01]  /*0650*/  SYNCS.EXCH.64 URZ, [UR4+0x28], UR6 ;  /* 0x0000280604ff75b2 */ /* 0x0006620008000100 */
        /* <DEDUP_REMOVED lines=8> */
[----:B------:R-:W-:Y:S01]  /*06e0*/  NOP ;  /* 0x0000000000007918 */ /* 0x000fe20000000000 */
.L_x_9:
[----:B------:R-:W2:Y:S01]  /*06f0*/  SHFL.IDX PT, R0, R82, RZ, 0x1f ;  /* 0x00001fff52007589 */ /* 0x000ea200000e0000 */
[----:B------:R-:W-:Y:S01]  /*0700*/  NOP ;  /* 0x0000000000007918 */ /* 0x000fe20000000000 */
[----:B--2---:R-:W-:-:S13]  /*0710*/  ISETP.NE.AND P0, PT, R0, 0x1, PT ;  /* 0x000000010000780c */ /* 0x004fda0003f05270 */
[----:B------:R-:W-:Y:S05]  /*0720*/  @P0 BRA `(.L_x_10) ;  /* 0x00000000003c0947 */ /* 0x000fea0003800000 */
[----:B---3--:R-:W-:Y:S01]  /*0730*/  UMOV UR4, 0x400 ;  /* 0x0000040000047882 */ /* 0x008fe20000000000 */
        /* <DEDUP_REMOVED lines=10> */
[----:B------:R-:W2:Y:S02]  /*07e0*/  FENCE.VIEW.ASYNC.S ;  /* 0x00000000000073c6 */ /* 0x000ea40000000000 */
[----:B--2---:R2:W3:Y:S08]  /*07f0*/  SYNCS.EXCH.64 URZ, [UR4+0x50], UR8 ;  /* 0x0000500804ff75b2 */ /* 0x0044f00008000100 */
[----:B------:R2:W1:Y:S01]  /*0800*/  SYNCS.EXCH.64 URZ, [UR4+0x58], UR6 ;  /* 0x0000580604ff75b2 */ /* 0x0004620008000100 */
[----:B------:R-:W-:Y:S01]  /*0810*/  NOP ;  /* 0x0000000000007918 */ /* 0x000fe20000000000 */
.L_x_10:
[----:B------:R-:W4:Y:S01]  /*0820*/  SHFL.IDX PT, R0, R82, RZ, 0x1f ;  /* 0x00001fff52007589 */ /* 0x000f2200000e0000 */
[----:B------:R-:W-:Y:S01]  /*0830*/  NOP ;  /* 0x0000000000007918 */ /* 0x000fe20000000000 */
[----:B----4-:R-:W-:-:S13]  /*0840*/  ISETP.NE.AND P0, PT, R0, 0x3, PT ;  /* 0x000000030000780c */ /* 0x010fda0003f05270 */
[----:B------:R-:W-:Y:S05]  /*0850*/  @P0 BRA `(.L_x_11) ;  /* 0x00000000002c0947 */ /* 0x000fea0003800000 */
[----:B--23--:R-:W-:Y:S01]  /*0860*/  UMOV UR6, 0x400 ;  /* 0x0000040000067882 */ /* 0x00cfe20000000000 */
[----:B------:R-:W-:Y:S01]  /*0870*/  UMOV UR4, 0x20 ;  /* 0x0000002000047882 */ /* 0x000fe20000000000 */
[----:B------:R-:W-:Y:S02]  /*0880*/  ULEA UR6, UR55, UR6, 0x18 ;  /* 0x0000000637067291 */ /* 0x000fe4000f8ec0ff */
[----:B------:R-:W-:-:S04]  /*0890*/  UIADD3 UR4, UPT, UPT, -UR4, 0x100000, URZ ;  /* 0x0010000004047890 */ /* 0x000fc8000fffe1ff */
[----:B------:R-:W-:Y:S02]  /*08a0*/  USHF.L.U32 UR5, UR4, 0xb, URZ ;  /* 0x0000000b04057899 */ /* 0x000fe400080006ff */
[----:B------:R-:W-:Y:S01]  /*08b0*/  USHF.L.U32 UR4, UR4, 0x1, URZ ;  /* 0x0000000104047899 */ /* 0x000fe200080006ff */
[----:B------:R-:W-:Y:S01]  /*08c0*/  ELECT P0, URZ, PT ;  /* 0x0000000000ff782f */ /* 0x000fe20003800000 */
[----:B------:R-:W2:Y:S10]  /*08d0*/  FENCE.VIEW.ASYNC.S ;  /* 0x00000000000073c6 */ /* 0x000eb40000000000 */
[----:B--2---:R4:W2:Y:S01]  /*08e0*/  SYNCS.EXCH.64 URZ, [UR6+0x60], UR4 ;  /* 0x0000600406ff75b2 */ /* 0x0048a20008000100 */
[----:B------:R4:W3:Y:S02]  /*08f0*/  SYNCS.EXCH.64 URZ, [UR6+0x68], UR4 ;  /* 0x0000680406ff75b2 */ /* 0x0008e40008000100 */
[----:B----4-:R-:W-:Y:S01]  /*0900*/  NOP ;  /* 0x0000000000007918 */ /* 0x010fe20000000000 */
.L_x_11:
[----:B------:R-:W4:Y:S01]  /*0910*/  SHFL.IDX PT, R0, R82, RZ, 0x1f ;  /* 0x00001fff52007589 */ /* 0x000f2200000e0000 */
[----:B------:R-:W-:Y:S01]  /*0920*/  NOP ;  /* 0x0000000000007918 */ /* 0x000fe20000000000 */
[----:B----4-:R-:W-:-:S13]  /*0930*/  ISETP.NE.AND P0, PT, R0, 0x4, PT ;  /* 0x000000040000780c */ /* 0x010fda0003f05270 */
[----:B------:R-:W-:Y:S05]  /*0940*/  @P0 BRA `(.L_x_12) ;  /* 0x0000000000480947 */ /* 0x000fea0003800000 */
[----:B--23--:R-:W-:Y:S01]  /*0950*/  UMOV UR4, 0x3a0 ;  /* 0x000003a000047882 */ /* 0x00cfe20000000000 */
[----:B------:R-:W-:Y:S01]  /*0960*/  UMOV UR6, 0x400 ;  /* 0x0000040000067882 */ /* 0x000fe20000000000 */
[----:B------:R-:W-:Y:S01]  /*0970*/  USEL UR4, UR4, 0x320, UP3 ;  /* 0x0000032004047887 */ /* 0x000fe20009800000 */
        /* <DEDUP_REMOVED lines=10> */
[----:B--2---:R4:W2:Y:S08]  /*0a20*/  SYNCS.EXCH.64 URZ, [UR6+0x70], UR8 ;  /* 0x0000700806ff75b2 */ /* 0x0048b00008000100 */
[----:B------:R4:W3:Y:S01]  /*0a30*/  SYNCS.EXCH.64 URZ, [UR6+0x80], UR4 ;  /* 0x0000800406ff75b2 */ /* 0x0008e20008000100 */
[----:B------:R4:W1:Y:S01]  /*0a40*/  SYNCS.EXCH.64 URZ, [UR6+0x78], UR8 ;  /* 0x0000780806ff75b2 */ /* 0x0008620008000100 */
[----:B------:R4:W1:Y:S02]  /*0a50*/  SYNCS.EXCH.64 URZ, [UR6+0x88], UR4 ;  /* 0x0000880406ff75b2 */ /* 0x0008640008000100 */
[----:B----4-:R-:W-:Y:S01]  /*0a60*/  NOP ;  /* 0x0000000000007918 */ /* 0x010fe20000000000 */
.L_x_12:
[----:B------:R-:W4:Y:S01]  /*0a70*/  SHFL.IDX PT, R0, R82, RZ, 0x1f ;  /* 0x00001fff52007589 */ /* 0x000f2200000e0000 */
[----:B------:R-:W-:Y:S01]  /*0a80*/  NOP ;  /* 0x0000000000007918 */ /* 0x000fe20000000000 */
[----:B----4-:R-:W-:-:S13]  /*0a90*/  ISETP.NE.AND P0, PT, R0, 0x5, PT ;  /* 0x000000050000780c */ /* 0x010fda0003f05270 */
[----:B------:R-:W-:Y:S05]  /*0aa0*/  @P0 BRA `(.L_x_13) ;  /* 0x0000000000540947 */ /* 0x000fea0003800000 */
[----:B--23--:R-:W-:Y:S01]  /*0ab0*/  UMOV UR4, 0x400 ;  /* 0x0000040000047882 */ /* 0x00cfe20000000000 */
        /* <DEDUP_REMOVED lines=14> */
[----:B------:R4:W1:Y:S01]  /*0ba0*/  SYNCS.EXCH.64 URZ, [UR4+0xb8], UR8 ;  /* 0x0000b80804ff75b2 */ /* 0x0008620008000100 */
[----:B------:R4:W1:Y:S01]  /*0bb0*/  SYNCS.EXCH.64 URZ, [UR4+0xa0], UR6 ;  /* 0x0000a00604ff75b2 */ /* 0x0008620008000100 */
[----:B------:R4:W1:Y:S01]  /*0bc0*/  SYNCS.EXCH.64 URZ, [UR4+0xc0], UR8 ;  /* 0x0000c00804ff75b2 */ /* 0x0008620008000100 */
[----:B------:R4:W1:Y:S01]  /*0bd0*/  SYNCS.EXCH.64 URZ, [UR4+0xa8], UR6 ;  /* 0x0000a80604ff75b2 */ /* 0x0008620008000100 */
[----:B------:R4:W1:Y:S02]  /*0be0*/  SYNCS.EXCH.64 URZ, [UR4+0xc8], UR8 ;  /* 0x0000c80804ff75b2 */ /* 0x0008640008000100 */
[----:B----4-:R-:W-:Y:S01]  /*0bf0*/  NOP ;  /* 0x0000000000007918 */ /* 0x010fe20000000000 */
.L_x_13:
[----:B------:R-:W4:Y:S01]  /*0c00*/  SHFL.IDX PT, R0, R82, RZ, 0x1f ;  /* 0x00001fff52007589 */ /* 0x000f2200000e0000 */
[----:B------:R-:W-:Y:S01]  /*0c10*/  ISETP.NE.OR P1, PT, RZ, UR18, !P1 ;  /* 0x00000012ff007c0c */ /* 0x000fe2000cf25670 */
        /* <DEDUP_REMOVED lines=12> */
[----:B------:R4:W3:Y:S01]  /*0ce0*/  SYNCS.EXCH.64 URZ, [UR4+0xe0], UR6 ;  /* 0x0000e00604ff75b2 */ /* 0x0008e20008000100 */
[----:B------:R4:W1:Y:S01]  /*0cf0*/  SYNCS.EXCH.64 URZ, [UR4+0xd8], UR6 ;  /* 0x0000d80604ff75b2 */ /* 0x0008620008000100 */
[----:B------:R4:W1:Y:S02]  /*0d00*/  SYNCS.EXCH.64 URZ, [UR4+0xe8], UR6 ;  /* 0x0000e80604ff75b2 */ /* 0x0008640008000100 */
[----:B----4-:R-:W-:Y:S01]  /*0d10*/  NOP ;  /* 0x0000000000007918 */ /* 0x010fe20000000000 */
.L_x_14:
[----:B------:R-:W-:Y:S01]  /*0d20*/  VOTEU.ALL UP0, P1 ;  /* 0x0000000000ff7886 */ /* 0x000fe20000800000 */
[----:B--23--:R-:W-:Y:S01]  /*0d30*/  UMOV UR4, 0x20 ;  /* 0x0000002000047882 */ /* 0x00cfe20000000000 */
[----:B------:R-:W2:Y:S01]  /*0d40*/  LDCU UR7, c[0x0][0x36c] ;  /* 0x00006d80ff0777ac */ /* 0x000ea20008000800 */
[----:B------:R-:W-:Y:S01]  /*0d50*/  NOP ;  /* 0x0000000000007918 */ /* 0x000fe20000000000 */
[----:B------:R-:W-:Y:S01]  /*0d60*/  LOP3.LUT R0, R78, 0x1f, RZ, 0xc0, !PT ;  /* 0x0000001f4e007812 */ /* 0x000fe200078ec0ff */
[----:B------:R-:W-:Y:S01]  /*0d70*/  @!UP0 UMOV UR6, 0x400 ;  /* 0x0000040000068882 */ /* 0x000fe20000000000 */
[----:B------:R-:W-:-:S04]  /*0d80*/  @!UP0 UIADD3 UR4, UPT, UPT, -UR4, 0x100000, URZ ;  /* 0x0010000004048890 */ /* 0x000fc8000fffe1ff */
[----:B------:R-:W-:Y:S02]  /*0d90*/  @!UP0 USHF.L.U32 UR5, UR4, 0xb, URZ ;  /* 0x0000000b04058899 */ /* 0x000fe400080006ff */
[----:B------:R-:W-:Y:S02]  /*0da0*/  @!UP0 USHF.L.U32 UR4, UR4, 0x1, URZ ;  /* 0x0000000104048899 */ /* 0x000fe400080006ff */
[----:B------:R-:W-:Y:S01]  /*0db0*/  @!UP0 ULEA UR6, UR55, UR6, 0x18 ;  /* 0x0000000637068291 */ /* 0x000fe2000f8ec0ff */
[----:B------:R-:W-:Y:S01]  /*0dc0*/  VOTEU.ALL UP0, P1 ;  /* 0x0000000000ff7886 */ /* 0x000fe20000800000 */
[----:B------:R-:W-:Y:S02]  /*0dd0*/  UISETP.NE.AND UP4, UPT, UR18, URZ, UPT ;  /* 0x000000ff1200728c */ /* 0x000fe4000bf85270 */
[----:B--2---:R-:W-:Y:S01]  /*0de0*/  UISETP.EQ.U32.AND UP5, UPT, UR7, 0x1, UPT ;  /* 0x000000010700788c */ /* 0x004fe2000bfa2070 */
[----:B------:R-:W2:Y:S07]  /*0df0*/  FENCE.VIEW.ASYNC.S ;  /* 0x00000000000073c6 */ /* 0x000eae0000000000 */
[----:B--2---:R2:W3:Y:S01]  /*0e00*/  @!UP0 SYNCS.EXCH.64 URZ, [UR6+0xf0], UR4 ;  /* 0x0000f00406ff85b2 */ /* 0x0044e20008000100 */
[----:B------:R-:W-:Y:S05]  /*0e10*/  BRA.U !UP5, `(.L_x_15) ;  /* 0x000000010d087547 */ /* 0x000fea000b800000 */
[----:B-1-3--:R-:W-:Y:S01]  /*0e20*/  UCGABAR_ARV ;  /* 0x00000000000079c7 */ /* 0x00afe20008000000 */
[----:B------:R-:W-:Y:S05]  /*0e30*/  BRA `(.L_x_16) ;  /* 0x0000000000047947 */ /* 0x000fea0003800000 */
.L_x_15:
[----:B-1-3--:R-:W-:Y:S01]  /*0e40*/  NOP ;  /* 0x0000000000007918 */ /* 0x00afe20000000000 */
.L_x_16:
[----:B------:R-:W1:Y:S01]  /*0e50*/  S2UR UR29, SR_CTAID.X ;  /* 0x00000000001d79c3 */ /* 0x000e620000002500 */
[----:B------:R-:W-:-:S05]  /*0e60*/  CS2R.32 R3, SR_CgaSize ;  /* 0x0000000000037805 */ /* 0x000fca0000008a00 */
[----:B------:R-:W-:-:S05]  /*0e70*/  IMAD R3, R3, -0xa0, RZ ;  /* 0xffffff6003037824 */ /* 0x000fca00078e02ff */
[----:B--2---:R-:W-:-:S14]  /*0e80*/  R2UR UR5, R3 ;  /* 0x00000000030572ca */ /* 0x004fdc00000e0000 */
[----:B------:R-:W2:Y:S01]  /*0e90*/  LDCU UR5, c[0x0][UR5+0x2b0] ;  /* 0x00005600050577ac */ /* 0x000ea20008000800 */
[----:B------:R-:W-:-:S05]  /*0ea0*/  CS2R.32 R3, SR_CgaSize ;  /* 0x0000000000037805 */ /* 0x000fca0000008a00 */
[----:B------:R-:W-:-:S05]  /*0eb0*/  IMAD R3, R3, -0xa0, RZ ;  /* 0xffffff6003037824 */ /* 0x000fca00078e02ff */
[----:B------:R-:W-:-:S14]  /*0ec0*/  R2UR UR4, R3 ;  /* 0x00000000030472ca */ /* 0x000fdc00000e0000 */
[----:B------:R-:W3:Y:S01]  /*0ed0*/  LDCU UR4, c[0x0][UR4+0x2b4] ;  /* 0x00005680040477ac */ /* 0x000ee20008000800 */
[----:B------:R-:W4:Y:S01]  /*0ee0*/  S2UR UR7, SR_CTAID.Y ;  /* 0x00000000000779c3 */ /* 0x000f220000002600 */
[----:B------:R-:W3:Y:S01]  /*0ef0*/  LDCU UR19, c[0x0][0xb24] ;  /* 0x00016480ff1377ac */ /* 0x000ee20008000800 */
[----:B------:R-:W-:-:S05]  /*0f00*/  CS2R.32 R3, SR_CgaSize ;  /* 0x0000000000037805 */ /* 0x000fca0000008a00 */
[----:B------:R-:W-:-:S05]  /*0f10*/  IMAD R3, R3, -0xa0, RZ ;  /* 0xffffff6003037824 */ /* 0x000fca00078e02ff */
[----:B------:R-:W-:-:S14]  /*0f20*/  R2UR UR60, R3 ;  /* 0x00000000033c72ca */ /* 0x000fdc00000e0000 */
[----:B------:R-:W3:Y:S01]  /*0f30*/  LDCU UR60, c[0x0][UR60+0x2a0] ;  /* 0x000054003c3c77ac */ /* 0x000ee20008000800 */
[----:B------:R-:W1:Y:S01]  /*0f40*/  S2UR UR36, SR_CTAID.Z ;  /* 0x00000000002479c3 */ /* 0x000e620000002700 */
[----:B------:R-:W-:-:S05]  /*0f50*/  CS2R.32 R3, SR_CgaSize ;  /* 0x0000000000037805 */ /* 0x000fca0000008a00 */
[----:B------:R-:W-:-:S05]  /*0f60*/  IMAD R3, R3, -0xa0, RZ ;  /* 0xffffff6003037824 */ /* 0x000fca00078e02ff */
[----:B------:R-:W-:-:S14]  /*0f70*/  R2UR UR57, R3 ;  /* 0x00000000033972ca */ /* 0x000fdc00000e0000 */
[----:B------:R-:W3:Y:S01]  /*0f80*/  LDCU UR57, c[0x0][UR57+0x2a4] ;  /* 0x00005480393977ac */ /* 0x000ee20008000800 */
[----:B------:R-:W-:Y:S02]  /*0f90*/  UISETP.GT.U32.AND UP0, UPT, UR27, 0xffff, UPT ;  /* 0x0000ffff1b00788c */ /* 0x000fe4000bf04070 */
[----:B------:R-:W-:Y:S01]  /*0fa0*/  USHF.L.U32 UR24, UR55, 0x9, URZ ;  /* 0x0000000937187899 */ /* 0x000fe200080006ff */
[----:B-1----:R-:W-:Y:S01]  /*0fb0*/  I2FP.F32.U32 R3, UR29 ;  /* 0x0000001d00037c45 */ /* 0x002fe20008201000 */
[----:B------:R-:W-:Y:S01]  /*0fc0*/  UMOV UR31, 0x5 ;  /* 0x00000005001f7882 */ /* 0x000fe20000000000 */
[----:B------:R-:W1:Y:S03]  /*0fd0*/  LDCU UR40, c[0x0][0xb24] ;  /* 0x00016480ff2877ac */ /* 0x000e660008000800 */
[----:B--2---:R-:W-:Y:S01]  /*0fe0*/  FMUL R3, R3, UR5 ;  /* 0x0000000503037c20 */ /* 0x004fe20008400000 */
[----:B------:R-:W-:Y:S01]  /*0ff0*/  USEL UR5, UR27, 0xffff, !UP0 ;  /* 0x0000ffff1b057887 */ /* 0x000fe2000c000000 */
[----:B----4-:R-:W-:Y:S01]  /*1000*/  I2FP.F32.U32 R2, UR7 ;  /* 0x0000000700027c45 */ /* 0x010fe20008201000 */
[----:B------:R-:W2:Y:S03]  /*1010*/  LDCU UR30, c[0x0][0xb30] ;  /* 0x00016600ff1e77ac */ /* 0x000ea60008000800 */
[----:B------:R-:W4:Y:S01]  /*1020*/  F2I.U32.TRUNC.NTZ R3, R3 ;  /* 0x0000000300037305 */ /* 0x000f22000020f000 */
[----:B---3--:R-:W-:Y:S01]  /*1030*/  FMUL R2, R2, UR4 ;  /* 0x0000000402027c20 */ /* 0x008fe20008400000 */
[----:B------:R-:W-:-:S02]  /*1040*/  ULOP3.LUT UR25, UR5, 0xffff, URZ, 0xc0, !UPT ;  /* 0x0000ffff05197892 */ /* 0x000fc4000f8ec0ff */
[----:B------:R-:W-:Y:S01]  /*1050*/  UISETP.GE.AND UP2, UPT, UR19, 0x1, UPT ;  /* 0x000000011300788c */ /* 0x000fe2000bf46270 */
[----:B------:R-:W-:-:S03]  /*1060*/  UMOV UR46, UR7 ;  /* 0x00000007002e7c82 */ /* 0x000fc60008000000 */
[----:B------:R-:W3:Y:S01]  /*1070*/  F2I.U32.TRUNC.NTZ R2, R2 ;  /* 0x0000000200027305 */ /* 0x000ee2000020f000 */
[----:B------:R-:W-:Y:S01]  /*1080*/  UMOV UR45, UR29 ;  /* 0x0000001d002d7c82 */ /* 0x000fe20008000000 */
[----:B----4-:R-:W-:Y:S02]  /*1090*/  R2UR UR4, R3 ;  /* 0x00000000030472ca */ /* 0x010fe400000e0000 */
[----:B------:R-:W-:Y:S02]  /*10a0*/  PRMT R3, RZ, 0x7610, R3 ;  /* 0x00007610ff037816 */ /* 0x000fe40000000003 */
[----:B---3--:R-:W-:Y:S02]  /*10b0*/  R2UR UR6, R2 ;  /* 0x00000000020672ca */ /* 0x008fe400000e0000 */
[----:B------:R-:W-:-:S07]  /*10c0*/  PRMT R2, RZ, 0x7610, R2 ;  /* 0x00007610ff027816 */ /* 0x000fce0000000002 */
[----:B------:R-:W-:-:S04]  /*10d0*/  UIADD3 UR5, UPT, UPT, -UR4, URZ, URZ ;  /* 0x000000ff04057290 */ /* 0x000fc8000fffe1ff */
[----:B------:R-:W-:Y:S02]  /*10e0*/  UIMAD UR60, UR60, UR5, UR29 ;  /* 0x000000053c3c72a4 */ /* 0x000fe4000f8e021d */
[----:B------:R-:W-:-:S04]  /*10f0*/  UIADD3 UR4, UPT, UPT, -UR6, URZ, URZ ;  /* 0x000000ff06047290 */ /* 0x000fc8000fffe1ff */
[----:B------:R-:W-:Y:S01]  /*1100*/  UIMAD UR57, UR57, UR4, UR7 ;  /* 0x00000004393972a4 */ /* 0x000fe2000f8e0207 */
[----:B-12---:R-:W-:Y:S11]  /*1110*/  BRA.U UP4, `(.L_x_17) ;  /* 0x00000001043c7547 */ /* 0x006ff6000b800000 */
[----:B------:R-:W-:Y:S02]  /*1120*/  UISETP.GT.U32.AND UP0, UPT, UR60, 0x1, UPT ;  /* 0x000000013c00788c */ /* 0x000fe4000bf04070 */
[----:B------:R-:W-:Y:S02]  /*1130*/  ULOP3.LUT UR4, UR60, 0xfffffffe, URZ, 0xc0, !UPT ;  /* 0xfffffffe3c047892 */ /* 0x000fe4000f8ec0ff */
[----:B------:R-:W-:Y:S02]  /*1140*/  UISETP.NE.AND UP1, UPT, UR57, URZ, UP0 ;  /* 0x000000ff3900728c */ /* 0x000fe40008725270 */
[----:B------:R-:W-:Y:S02]  /*1150*/  UISETP.NE.AND UP0, UPT, UR57, 0x1, UP0 ;  /* 0x000000013900788c */ /* 0x000fe40008705270 */
[----:B------:R-:W-:Y:S02]  /*1160*/  USEL UR7, URZ, 0x1, UP1 ;  /* 0x00000001ff077887 */ /* 0x000fe40008800000 */
[----:B------:R-:W-:-:S02]  /*1170*/  USEL UR6, URZ, 0x4, UP0 ;  /* 0x00000004ff067887 */ /* 0x000fc40008000000 */
[----:B------:R-:W-:Y:S02]  /*1180*/  USEL UR5, URZ, 0x2, UP1 ;  /* 0x00000002ff057887 */ /* 0x000fe40008800000 */
[----:B------:R-:W-:Y:S02]  /*1190*/  ULEA UR4, UR57, UR4, 0x1 ;  /* 0x0000000439047291 */ /* 0x000fe4000f8e08ff */
[----:B------:R-:W-:Y:S02]  /*11a0*/  USEL UR8, URZ, 0x8, UP0 ;  /* 0x00000008ff087887 */ /* 0x000fe40008000000 */
[----:B------:R-:W-:-:S03]  /*11b0*/  UIADD3 UR5, UPT, UPT, UR5, UR6, UR7 ;  /* 0x0000000605057290 */ /* 0x000fc6000fffe007 */
[----:B------:R-:W-:Y:S01]  /*11c0*/  UMOV UR6, 0x3 ;  /* 0x0000000300067882 */ /* 0x000fe20000000000 */
[----:B------:R-:W-:Y:S02]  /*11d0*/  UIADD3 UR5, UPT, UPT, UR5, UR8, URZ ;  /* 0x0000000805057290 */ /* 0x000fe4000fffe0ff */
[----:B------:R-:W-:-:S04]  /*11e0*/  USHF.L.U32 UR4, UR6, UR4, URZ ;  /* 0x0000000406047299 */ /* 0x000fc800080006ff */
[----:B------:R-:W-:Y:S02]  /*11f0*/  MOV R3, UR5 ;  /* 0x0000000500037c02 */ /* 0x000fe40008000f00 */
[----:B------:R-:W-:Y:S02]  /*1200*/  MOV R2, UR4 ;  /* 0x0000000400027c02 */ /* 0x000fe40008000f00 */
.L_x_17:
[----:B------:R-:W-:Y:S05]  /*1210*/  BRA.U !UP2, `(.L_x_18) ;  /* 0x000000010ad47547 */ /* 0x000fea000b800000 */
[----:B------:R-:W1:Y:S01]  /*1220*/  LDCU.128 UR20, c[0x0][0xb10] ;  /* 0x00016200ff1477ac */ /* 0x000e620008000c00 */
[----:B------:R-:W2:Y:S01]  /*1230*/  LDCU UR6, c[0x0][0x370] ;  /* 0x00006e00ff0677ac */ /* 0x000ea20008000800 */
[----:B------:R-:W3:Y:S01]  /*1240*/  LDCU UR5, c[0x0][0x374] ;  /* 0x00006e80ff0577ac */ /* 0x000ee20008000800 */
[----:B------:R-:W4:Y:S01]  /*1250*/  LDCU UR26, c[0x0][0xb0c] ;  /* 0x00016180ff1a77ac */ /* 0x000f220008000800 */
[----:B------:R-:W4:Y:S01]  /*1260*/  LDCU UR4, c[0x0][0xb20] ;  /* 0x00016400ff0477ac */ /* 0x000f220008000800 */
[----:B------:R-:W4:Y:S01]  /*1270*/  LDCU.64 UR8, c[0x0][0xb28] ;  /* 0x00016500ff0877ac */ /* 0x000f220008000a00 */
[----:B-1----:R-:W-:Y:S02]  /*1280*/  UISETP.NE.AND UP0, UPT, UR22, 0x1, UPT ;  /* 0x000000011600788c */ /* 0x002fe4000bf05270 */
[----:B---3--:R-:W-:Y:S02]  /*1290*/  UIMAD.WIDE.U32 UR10, UR5, UR23, URZ ;  /* 0x00000017050a72a5 */ /* 0x008fe4000f8e00ff */
[----:B--2---:R-:W-:-:S02]  /*12a0*/  UIMAD.WIDE.U32 UR12, UR6, UR20, URZ ;  /* 0x00000014060c72a5 */ /* 0x004fc4000f8e00ff */
[----:B----4-:R-:W-:Y:S02]  /*12b0*/  UISETP.NE.AND UP1, UPT, UR26, 0x1, UPT ;  /* 0x000000011a00788c */ /* 0x010fe4000bf25270 */
[----:B------:R-:W-:Y:S01]  /*12c0*/  UISETP.NE.AND UP2, UPT, UR19, 0x1, UPT ;  /* 0x000000011300788c */ /* 0x000fe2000bf45270 */
[----:B------:R-:W-:Y:S02]  /*12d0*/  UMOV UR10, UR11 ;  /* 0x0000000b000a7c82 */ /* 0x000fe40008000000 */
[----:B------:R-:W-:Y:S01]  /*12e0*/  UMOV UR12, UR13 ;  /* 0x0000000d000c7c82 */ /* 0x000fe20008000000 */
[----:B------:R-:W-:Y:S02]  /*12f0*/  @UP0 USHF.R.U32.HI UR5, URZ, UR4, UR10 ;  /* 0x00000004ff050299 */ /* 0x000fe4000801160a */
[----:B------:R-:W-:Y:S02]  /*1300*/  UIMAD.WIDE.U32 UR16, UR46, UR23, URZ ;  /* 0x000000172e1072a5 */ /* 0x000fe4000f8e00ff */
[----:B------:R-:W-:-:S02]  /*1310*/  UIMAD.WIDE.U32 UR10, UR5, UR8, URZ ;  /* 0x00000008050a72a5 */ /* 0x000fc4000f8e00ff */
[----:B------:R-:W-:Y:S02]  /*1320*/  @UP1 USHF.R.U32.HI UR6, URZ, UR21, UR12 ;  /* 0x00000015ff061299 */ /* 0x000fe4000801160c */
[----:B------:R-:W-:Y:S02]  /*1330*/  UIMAD.WIDE.U32 UR14, UR29, UR20, URZ ;  /* 0x000000141d0e72a5 */ /* 0x000fe4000f8e00ff */
[----:B------:R-:W-:Y:S01]  /*1340*/  UIMAD.WIDE.U32 UR12, UR6, UR8, URZ ;  /* 0x00000008060c72a5 */ /* 0x000fe2000f8e00ff */
[----:B------:R-:W-:Y:S01]  /*1350*/  UMOV UR16, UR17 ;  /* 0x0000001100107c82 */ /* 0x000fe20008000000 */
[----:B------:R-:W-:Y:S01]  /*1360*/  UMOV UR10, UR11 ;  /* 0x0000000b000a7c82 */ /* 0x000fe20008000000 */
[----:B------:R-:W-:Y:S02]  /*1370*/  USHF.R.U32.HI UR16, URZ, UR4, UR16 ;  /* 0x00000004ff107299 */ /* 0x000fe40008011610 */
[----:B------:R-:W-:Y:S02]  /*1380*/  @UP2 USHF.R.U32.HI UR5, URZ, UR9, UR10 ;  /* 0x00000009ff052299 */ /* 0x000fe4000801160a */
[----:B------:R-:W-:Y:S01]  /*1390*/  UMOV UR7, UR13 ;  /* 0x0000000d00077c82 */ /* 0x000fe20008000000 */
[----:B------:R-:W-:Y:S01]  /*13a0*/  UMOV UR14, UR15 ;  /* 0x0000000f000e7c82 */ /* 0x000fe20008000000 */
[----:B------:R-:W-:-:S02]  /*13b0*/  @UP2 USHF.R.U32.HI UR6, URZ, UR9, UR7 ;  /* 0x00000009ff062299 */ /* 0x000fc40008011607 */
[----:B------:R-:W-:Y:S02]  /*13c0*/  USHF.R.U32.HI UR14, URZ, UR21, UR14 ;  /* 0x00000015ff0e7299 */ /* 0x000fe4000801160e */
[----:B------:R-:W-:Y:S02]  /*13d0*/  USEL UR4, UR46, UR16, !UP0 ;  /* 0x000000102e047287 */ /* 0x000fe4000c000000 */
[----:B------:R-:W-:Y:S02]  /*13e0*/  UIMAD UR7, UR5, UR19, URZ ;  /* 0x00000013050772a4 */ /* 0x000fe4000f8e02ff */
[----:B------:R-:W-:Y:S02]  /*13f0*/  USEL UR5, UR29, UR14, !UP1 ;  /* 0x0000000e1d057287 */ /* 0x000fe4000c800000 */
[----:B------:R-:W-:Y:S02]  /*1400*/  UIMAD UR12, UR6, UR19, URZ ;  /* 0x00000013060c72a4 */ /* 0x000fe4000f8e02ff */
[----:B------:R-:W-:-:S02]  /*1410*/  UISETP.GE.AND UP0, UPT, UR4, UR7, UPT ;  /* 0x000000070400728c */ /* 0x000fc4000bf06270 */
[----:B------:R-:W-:Y:S02]  /*1420*/  UIMAD.WIDE.U32 UR10, UR4, UR8, URZ ;  /* 0x00000008040a72a5 */ /* 0x000fe4000f8e00ff */
[----:B------:R-:W-:Y:S02]  /*1430*/  UISETP.GE.OR UP0, UPT, UR5, UR12, UP0 ;  /* 0x0000000c0500728c */ /* 0x000fe40008706670 */
[----:B------:R-:W-:Y:S02]  /*1440*/  UIMAD.WIDE.U32 UR12, UR5, UR8, URZ ;  /* 0x00000008050c72a5 */ /* 0x000fe4000f8e00ff */
[----:B------:R-:W-:Y:S01]  /*1450*/  UIADD3 UR10, UPT, UPT, -UR4, URZ, URZ ;  /* 0x000000ff040a7290 */ /* 0x000fe2000fffe1ff */
[----:B------:R-:W-:Y:S01]  /*1460*/  UMOV UR8, UR11 ;  /* 0x0000000b00087c82 */ /* 0x000fe20008000000 */
[----:B------:R-:W-:Y:S02]  /*1470*/  UIADD3 UR45, UPT, UPT, -UR5, URZ, URZ ;  /* 0x000000ff052d7290 */ /* 0x000fe4000fffe1ff */
[----:B------:R-:W-:-:S03]  /*1480*/  USHF.R.U32.HI UR8, URZ, UR9, UR8 ;  /* 0x00000009ff087299 */ /* 0x000fc60008011608 */
[----:B------:R-:W-:Y:S01]  /*1490*/  @!UP0 UMOV UR7, UR13 ;  /* 0x0000000d00078c82 */ /* 0x000fe20008000000 */
[----:B------:R-:W-:Y:S02]  /*14a0*/  UIMAD UR46, UR22, UR10, UR46 ;  /* 0x0000000a162e72a4 */ /* 0x000fe4000f8e022e */
[----:B------:R-:W-:Y:S02]  /*14b0*/  USEL UR8, UR4, UR8, !UP2 ;  /* 0x0000000804087287 */ /* 0x000fe4000d000000 */
[----:B------:R-:W-:Y:S02]  /*14c0*/  @!UP0 USHF.R.U32.HI UR7, URZ, UR9, UR7 ;  /* 0x00000009ff078299 */ /* 0x000fe40008011607 */
[----:B------:R-:W-:Y:S02]  /*14d0*/  UIADD3 UR9, UPT, UPT, -UR8, URZ, URZ ;  /* 0x000000ff08097290 */ /* 0x000fe4000fffe1ff */
[----:B------:R-:W-:Y:S02]  /*14e0*/  @!UP0 USEL UR7, UR5, UR7, !UP2 ;  /* 0x0000000705078287 */ /* 0x000fe4000d000000 */
[----:B------:R-:W-:-:S02]  /*14f0*/  UIMAD UR9, UR19, UR9, UR4 ;  /* 0x00000009130972a4 */ /* 0x000fc4000f8e0204 */
[----:B------:R-:W-:Y:S02]  /*1500*/  @!UP0 UIADD3 UR8, UPT, UPT, UR8, -UR7, URZ ;  /* 0x8000000708088290 */ /* 0x000fe4000fffe0ff */
[----:B------:R-:W-:Y:S02]  /*1510*/  @!UP0 UIMAD UR6, UR9, UR6, UR7 ;  /* 0x00000006090682a4 */ /* 0x000fe4000f8e0207 */
[----:B------:R-:W-:Y:S02]  /*1520*/  @!UP0 UIMAD UR4, UR8, UR19, UR5 ;  /* 0x00000013080482a4 */ /* 0x000fe4000f8e0205 */
[----:B------:R-:W-:Y:S02]  /*1530*/  UIMAD UR45, UR26, UR45, UR29 ;  /* 0x0000002d1a2d72a4 */ /* 0x000fe4000f8e021d */
[----:B------:R-:W-:Y:S01]  /*1540*/  UIMAD UR46, UR4, UR22, UR46 ;  /* 0x00000016042e72a4 */ /* 0x000fe2000f8e022e */
[----:B------:R-:W-:Y:S02]  /*1550*/  @!UP0 UMOV UR5, UR6 ;  /* 0x0000000600058c82 */ /* 0x000fe40008000000 */
[----:B------:R-:W-:-:S12]  /*1560*/  UIMAD UR45, UR5, UR26, UR45 ;  /* 0x0000001a052d72a4 */ /* 0x000fd8000f8e022d */
.L_x_18:
[----:B------:R-:W-:Y:S02]  /*1570*/  UISETP.NE.AND UP1, UPT, UR30, 0x1, UPT ;  /* 0x000000011e00788c */ /* 0x000fe4000bf25270 */
[----:B------:R-:W-:Y:S02]  /*1580*/  UISETP.NE.AND UP0, UPT, UR18, 0x2, UPT ;  /* 0x000000021200788c */ /* 0x000fe4000bf05270 */
[----:B------:R-:W-:Y:S02]  /*1590*/  ULOP3.LUT UR24, UR24, 0x400, URZ, 0xc0, !UPT ;  /* 0x0000040018187892 */ /* 0x000fe4000f8ec0ff */
[----:B------:R-:W-:-:S03]  /*15a0*/  USHF.L.U32 UR21, UR31, UR25, URZ ;  /* 0x000000191f157299 */ /* 0x000fc600080006ff */
[----:B------:R-:W-:Y:S09]  /*15b0*/  BRA.U UP1, `(.L_x_19) ;  /* 0x0000000101447547 */ /* 0x000ff2000b800000 */
[----:B------:R-:W1:Y:S01]  /*15c0*/  LDCU.128 UR8, c[0x0][0xb10] ;  /* 0x00016200ff0877ac */ /* 0x000e620008000c00 */
[----:B------:R-:W2:Y:S01]  /*15d0*/  LDCU UR12, c[0x0][0xb0c] ;  /* 0x00016180ff0c77ac */ /* 0x000ea20008000800 */
[----:B------:R-:W3:Y:S01]  /*15e0*/  LDCU UR13, c[0x0][0xb20] ;  /* 0x00016400ff0d77ac */ /* 0x000ee20008000800 */
[----:B-1----:R-:W-:Y:S02]  /*15f0*/  UIMAD.WIDE.U32 UR6, UR45, UR8, URZ ;  /* 0x000000082d0672a5 */ /* 0x002fe4000f8e00ff */
[----:B------:R-:W-:Y:S02]  /*1600*/  UIMAD.WIDE.U32 UR4, UR46, UR11, URZ ;  /* 0x0000000b2e0472a5 */ /* 0x000fe4000f8e00ff */
[----:B--2---:R-:W-:Y:S02]  /*1610*/  UISETP.NE.AND UP2, UPT, UR12, 0x1, UPT ;  /* 0x000000010c00788c */ /* 0x004fe4000bf45270 */
[----:B------:R-:W-:Y:S01]  /*1620*/  UISETP.NE.AND UP1, UPT, UR10, 0x1, UPT ;  /* 0x000000010a00788c */ /* 0x000fe2000bf25270 */
[----:B------:R-:W-:-:S02]  /*1630*/  UMOV UR6, UR7 ;  /* 0x0000000700067c82 */ /* 0x000fc40008000000 */
[----:B------:R-:W-:Y:S01]  /*1640*/  UMOV UR4, UR5 ;  /* 0x0000000500047c82 */ /* 0x000fe20008000000 */
[----:B------:R-:W-:Y:S02]  /*1650*/  USHF.R.U32.HI UR6, URZ, UR9, UR6 ;  /* 0x00000009ff067299 */ /* 0x000fe40008011606 */
[----:B---3--:R-:W-:Y:S02]  /*1660*/  USHF.R.U32.HI UR4, URZ, UR13, UR4 ;  /* 0x0000000dff047299 */ /* 0x008fe40008011604 */
[----:B------:R-:W-:Y:S02]  /*1670*/  USEL UR5, UR45, UR6, !UP2 ;  /* 0x000000062d057287 */ /* 0x000fe4000d000000 */
[----:B------:R-:W-:-:S04]  /*1680*/  USEL UR4, UR46, UR4, !UP1 ;  /* 0x000000042e047287 */ /* 0x000fc8000c800000 */
[----:B------:R-:W-:Y:S02]  /*1690*/  UIADD3 UR6, UPT, UPT, -UR4, UR5, URZ ;  /* 0x0000000504067290 */ /* 0x000fe4000fffe1ff */
[----:B------:R-:W-:Y:S02]  /*16a0*/  UIADD3 UR4, UPT, UPT, UR4, -UR5, URZ ;  /* 0x8000000504047290 */ /* 0x000fe4000fffe0ff */
[----:B------:R-:W-:Y:S02]  /*16b0*/  UIMAD UR46, UR6, UR10, UR46 ;  /* 0x0000000a062e72a4 */ /* 0x000fe4000f8e022e */
[----:B------:R-:W-:-:S12]  /*16c0*/  UIMAD UR45, UR4, UR12, UR45 ;  /* 0x0000000c042d72a4 */ /* 0x000fd8000f8e022d */
.L_x_19:
[----:B------:R-:W-:Y:S05]  /*16d0*/  BRA.U !UP5, `(.L_x_20) ;  /* 0x000000010d0c7547 */ /* 0x000fea000b800000 */
[----:B------:R-:W-:Y:S01]  /*16e0*/  UCGABAR_WAIT ;  /* 0x0000000000007dc7 */ /* 0x000fe20008000000 */
[----:B------:R-:W-:Y:S01]  /*16f0*/  CCTL.IVALL ;  /* 0x00000000ff00798f */ /* 0x000fe20002000000 */
[----:B------:R-:W-:Y:S05]  /*1700*/  BRA `(.L_x_21) ;  /* 0x0000000000047947 */ /* 0x000fea0003800000 */
.L_x_20:
[----:B------:R-:W-:Y:S06]  /*1710*/  BAR.SYNC.DEFER_BLOCKING 0x0 ;  /* 0x0000000000007b1d */ /* 0x000fec0000010000 */
.L_x_21:
[----:B------:R-:W-:Y:S05]  /*1720*/  BRA.U UP0, `(.L_x_22) ;  /* 0x00000015000c7547 */ /* 0x000fea000b800000 */
[----:B------:R-:W1:Y:S01]  /*1730*/  LDCU UR6, c[0x0][0x38c] ;  /* 0x00007180ff0677ac */ /* 0x000e620008000800 */
[----:B------:R-:W-:Y:S01]  /*1740*/  PLOP3.LUT P1, PT, PT, PT, UP3, 0x80, 0x8 ;  /* 0x000000000008781c */ /* 0x000fe20003f2f038 */
[----:B------:R-:W-:Y:S01]  /*1750*/  IMAD.MOV.U32 R12, RZ, RZ, 0x1 ;  /* 0x00000001ff0c7424 */ /* 0x000fe200078e00ff */
[----:B------:R-:W-:Y:S01]  /*1760*/  ISETP.NE.AND P2, PT, R0, RZ, P3 ;  /* 0x000000ff0000720c */ /* 0x000fe20001f45270 */
[----:B------:R-:W-:Y:S01]  /*1770*/  USHF.L.U32 UR7, UR29, 0x6, URZ ;  /* 0x000000061d077899 */ /* 0x000fe200080006ff */
[----:B------:R-:W-:Y:S01]  /*1780*/  PLOP3.LUT P1, PT, P1, PT, PT, 0x8, 0x80 ;  /* 0x000000000080781c */ /* 0x000fe20000f2e170 */
[----:B------:R-:W-:Y:S01]  /*1790*/  USHF.L.U32 UR48, UR29, 0x5, URZ ;  /* 0x000000051d307899 */ /* 0x000fe200080006ff */
[----:B------:R-:W-:Y:S01]  /*17a0*/  CS2R R10, SRZ ;  /* 0x00000000000a7805 */ /* 0x000fe2000001ff00 */
[----:B------:R-:W-:Y:S01]  /*17b0*/  UISETP.NE.AND UP1, UPT, UR18, URZ, UPT ;  /* 0x000000ff1200728c */ /* 0x000fe2000bf25270 */
[----:B------:R-:W-:Y:S01]  /*17c0*/  IMAD.MOV.U32 R9, RZ, RZ, RZ ;  /* 0x000000ffff097224 */ /* 0x000fe200078e00ff */
[----:B------:R-:W2:Y:S01]  /*17d0*/  LDCU UR39, c[0x0][0x370] ;  /* 0x00006e00ff2777ac */ /* 0x000ea20008000800 */
[----:B------:R-:W-:Y:S01]  /*17e0*/  IMAD.MOV.U32 R8, RZ, RZ, 0x1 ;  /* 0x00000001ff087424 */ /* 0x000fe200078e00ff */
[----:B------:R-:W3:Y:S01]  /*17f0*/  LDCU.64 UR26, c[0x0][0x348] ;  /* 0x00006900ff1a77ac */ /* 0x000ee20008000a00 */
[----:B-1----:R-:W-:-:S02]  /*1800*/  UIADD3 UR5, UPT, UPT, UR6, 0x1f, URZ ;  /* 0x0000001f06057890 */ /* 0x002fc4000fffe0ff */
[----:B------:R-:W-:Y:S02]  /*1810*/  UIADD3 UR49, UPT, UPT, UR6, 0x3e, URZ ;  /* 0x0000003e06317890 */ /* 0x000fe4000fffe0ff */
[----:B------:R-:W-:Y:S01]  /*1820*/  USHF.R.S32.HI UR4, URZ, 0x1f, UR5 ;  /* 0x0000001fff047899 */ /* 0x000fe20008011405 */
[----:B------:R-:W1:Y:S03]  /*1830*/  LDCU UR38, c[0x0][0x374] ;  /* 0x00006e80ff2677ac */ /* 0x000e660008000800 */
[----:B------:R-:W-:Y:S02]  /*1840*/  ULEA.HI UR4, UR4, UR5, URZ, 0x5 ;  /* 0x0000000504047291 */ /* 0x000fe4000f8f28ff */
[----:B------:R-:W-:Y:S02]  /*1850*/  UIADD3 UR5, UPT, UPT, UR6, -0x1, URZ ;  /* 0xffffffff06057890 */ /* 0x000fe4000fffe0ff */
[----:B------:R-:W-:-:S02]  /*1860*/  USHF.R.S32.HI UR42, URZ, 0x5, UR4 ;  /* 0x00000005ff2a7899 */ /* 0x000fc40008011404 */
[----:B------:R-:W-:Y:S02]  /*1870*/  UISETP.GE.U32.AND UP2, UPT, UR5, -0x3f, UPT ;  /* 0xffffffc10500788c */ /* 0x000fe4000bf46070 */
[----:B------:R-:W-:Y:S02]  /*1880*/  UISETP.LT.U32.AND UP0, UPT, UR42, 0x5, UPT ;  /* 0x000000052a00788c */ /* 0x000fe4000bf01070 */
[----:B------:R-:W-:Y:S02]  /*1890*/  ULOP3.LUT UR5, UR7, 0x40, URZ, 0xc0, !UPT ;  /* 0x0000004007057892 */ /* 0x000fe4000f8ec0ff */
[----:B------:R-:W-:Y:S02]  /*18a0*/  USEL UR41, UR42, 0x5, UP0 ;  /* 0x000000052a297887 */ /* 0x000fe40008000000 */
[----:B------:R-:W-:Y:S02]  /*18b0*/  ULEA.HI UR44, UR24, UR5, URZ, 0x1b ;  /* 0x00000005182c7291 */ /* 0x000fe4000f8fd8ff */
[----:B------:R-:W-:-:S02]  /*18c0*/  UIADD3 UR4, UPT, UPT, UR41, -0x1, URZ ;  /* 0xffffffff29047890 */ /* 0x000fc4000fffe0ff */
[----:B------:R-:W-:Y:S02]  /*18d0*/  @UP2 UIADD3 UR4, UPT, UPT, UR41, URZ, URZ ;  /* 0x000000ff29042290 */ /* 0x000fe4000fffe0ff */
[----:B------:R-:W-:Y:S02]  /*18e0*/  ULOP3.LUT UR48, UR48, 0x20, URZ, 0xc0, !UPT ;  /* 0x0000002030307892 */ /* 0x000fe4000f8ec0ff */
[----:B------:R-:W-:Y:S02]  /*18f0*/  USEL UR25, UR34, 0x2, UP1 ;  /* 0x0000000222197887 */ /* 0x000fe40008800000 */
[----:B------:R-:W-:Y:S02]  /*1900*/  UIADD3 UR47, UPT, UPT, UR42, -UR41, URZ ;  /* 0x800000292a2f7290 */ /* 0x000fe4000fffe0ff */
[----:B------:R-:W-:Y:S02]  /*1910*/  UIADD3 UR28, UPT, UPT, UR4, 0x1, URZ ;  /* 0x00000001041c7890 */ /* 0x000fe4000fffe0ff */
[----:B------:R-:W-:Y:S01]  /*1920*/  UIADD3 UR43, UPT, UPT, -UR4, URZ, URZ ;  /* 0x000000ff042b7290 */ /* 0x000fe2000fffe1ff */
[----:B-123--:R-:W-:-:S11]  /*1930*/  UMOV UR5, URZ ;  /* 0x000000ff00057c82 */ /* 0x00efd60008000000 */
.L_x_42:
[----:B------:R-:W-:Y:S01]  /*1940*/  UISETP.NE.AND UP0, UPT, UR55, URZ, UPT ;  /* 0x000000ff3700728c */ /* 0x000fe2000bf05270 */
[----:B------:R-:W1:Y:S08]  /*1950*/  S2UR UR55, SR_CgaCtaId ;  /* 0x00000000003779c3 */ /* 0x000e700000008800 */
[----:B------:R-:W-:Y:S05]  /*1960*/  BRA.U UP0, `(.L_x_23) ;  /* 0x0000000100347547 */ /* 0x000fea000b800000 */
[----:B------:R-:W2:Y:S01]  /*1970*/  S2R R0, SR_CgaCtaId ;  /* 0x0000000000007919 */ /* 0x000ea20000008800 */
[----:B------:R-:W-:-:S04]  /*1980*/  MOV R2, 0x400 ;  /* 0x0000040000027802 */ /* 0x000fc80000000f00 */
[----:B--2---:R-:W-:Y:S02]  /*1990*/  LEA R0, R0, R2, 0x18 ;  /* 0x0000000200007211 */ /* 0x004fe400078ec0ff */
[----:B------:R-:W-:-:S03]  /*19a0*/  SHF.L.U32 R2, R8, 0x1f, RZ ;  /* 0x0000001f08027819 */ /* 0x000fc600000006ff */
[----:B------:R-:W-:-:S04]  /*19b0*/  IMAD R0, R9, 0x8, R0 ;  /* 0x0000000809007824 */ /* 0x000fc800078e0200 */
[----:B------:R-:W2:Y:S02]  /*19c0*/  SYNCS.PHASECHK.TRANS64.TRYWAIT P0, [R0+URZ+0xe0], R2 ;  /* 0x0000e002000075a7 */ /* 0x000ea400080011ff */
[----:B--2---:R-:W-:Y:S05]  /*19d0*/  @!P0 BRA `(.L_x_24) ;  /* 0x0000005000d48947 */ /* 0x004fea0003800000 */
.L_x_114:
[----:B------:R-:W-:Y:S01]  /*19e0*/  VIADD R9, R9, 0x1 ;  /* 0x0000000109097836 */ /* 0x000fe20000000000 */
[----:B------:R2:W-:Y:S04]  /*19f0*/  SYNCS.ARRIVE.TRANS64.A1T0 RZ, [R0+URZ+0xd0], RZ ;  /* 0x0000d0ff00ff79a7 */ /* 0x0005e800081000ff */
[----:B------:R-:W-:-:S04]  /*1a00*/  ISETP.NE.AND P0, PT, R9, 0x2, PT ;  /* 0x000000020900780c */ /* 0x000fc80003f05270 */
[----:B------:R-:W-:Y:S02]  /*1a10*/  SEL R9, R9, RZ, P0 ;  /* 0x000000ff09097207 */ /* 0x000fe40000000000 */
[----:B--2---:R-:W-:-:S04]  /*1a20*/  SEL R0, RZ, 0x1, P0 ;  /* 0x00000001ff007807 */ /* 0x004fc80000000000 */
[----:B------:R-:W-:-:S07]  /*1a30*/  LOP3.LUT R8, R8, R0, RZ, 0x3c, !PT ;  /* 0x0000000008087212 */ /* 0x000fce00078e3cff */
.L_x_23:
[----:B------:R-:W-:Y:S01]  /*1a40*/  UMOV UR6, 0x400 ;  /* 0x0000040000067882 */ /* 0x000fe20000000000 */
[----:B------:R-:W-:Y:S01]  /*1a50*/  SHF.L.U32 R0, R12, 0x1f, RZ ;  /* 0x0000001f0c007819 */ /* 0x000fe200000006ff */
[----:B-1----:R-:W-:Y:S02]  /*1a60*/  ULEA UR6, UR55, UR6, 0x18 ;  /* 0x0000000637067291 */ /* 0x002fe4000f8ec0ff */
[----:B------:R-:W-:Y:S02]  /*1a70*/  UISETP.GE.U32.AND UP0, UPT, UR49, 0x3f, UPT ;  /* 0x0000003f3100788c */ /* 0x000fe4000bf06070 */
[----:B------:R-:W-:Y:S02]  /*1a80*/  ULEA UR4, UR5, UR6, 0x3 ;  /* 0x0000000605047291 */ /* 0x000fe4000f8e18ff */
[----:B------:R-:W-:Y:S01]  /*1a90*/  ULEA UR11, UR46, UR48, 0x6 ;  /* 0x000000302e0b7291 */ /* 0x000fe2000f8e30ff */
[----:B------:R-:W-:-:S06]  /*1aa0*/  UMOV UR7, URZ ;  /* 0x000000ff00077c82 */ /* 0x000fcc0008000000 */
[----:B------:R1:W2:Y:S01]  /*1ab0*/  SYNCS.PHASECHK.TRANS64.TRYWAIT P0, [UR4+0x28], R0 ;  /* 0x00002800ff0075a7 */ /* 0x0002a20008001104 */
[----:B------:R-:W-:-:S04]  /*1ac0*/  ULEA.HI UR4, UR45, UR45, URZ, 0x1 ;  /* 0x0000002d2d047291 */ /* 0x000fc8000f8f08ff */
[----:B------:R-:W-:-:S04]  /*1ad0*/  USHF.L.U32 UR4, UR4, 0x6, URZ ;  /* 0x0000000604047899 */ /* 0x000fc800080006ff */
[----:B------:R-:W-:-:S04]  /*1ae0*/  ULOP3.LUT UR35, UR4, 0xffffff80, URZ, 0xc0, !UPT ;  /* 0xffffff8004237892 */ /* 0x000fc8000f8ec0ff */
[----:B------:R-:W-:Y:S01]  /*1af0*/  UIADD3 UR35, UPT, UPT, UR44, UR35, URZ ;  /* 0x000000232c237290 */ /* 0x000fe2000fffe0ff */
[----:B------:R-:W-:Y:S11]  /*1b00*/  BRA.U !UP0, `(.L_x_25) ;  /* 0x0000000108c47547 */ /* 0x000ff6000b800000 */
[----:B------:R-:W-:Y:S01]  /*1b10*/  UMOV UR13, UR43 ;  /* 0x0000002b000d7c82 */ /* 0x000fe20008000000 */
[----:B------:R-:W-:Y:S01]  /*1b20*/  UMOV UR4, UR5 ;  /* 0x0000000500047c82 */ /* 0x000fe20008000000 */
[----:B------:R-:W-:-:S05]  /*1b30*/  UMOV UR34, URZ ;  /* 0x000000ff00227c82 */ /* 0x000fca0008000000 */
.L_x_31:
[----:B------:R-:W-:Y:S01]  /*1b40*/  ULEA UR33, UR4, UR6, 0x3 ;  /* 0x0000000604217291 */ /* 0x000fe2000f8e18ff */
[----:B--2---:R-:W-:Y:S01]  /*1b50*/  @P3 MOV R2, 0x1800 ;  /* 0x0000180000023802 */ /* 0x004fe20000000f00 */
[----:B--234-:R-:W-:Y:S10]  /*1b60*/  @P0 BRA `(.L_x_26) ;  /* 0x00000000000c0947 */ /* 0x01cff40003800000 */
[----:B------:R-:W-:-:S04]  /*1b70*/  SHF.L.U32 R3, R12, 0x1f, RZ ;  /* 0x0000001f0c037819 */ /* 0x000fc800000006ff */
[----:B------:R-:W2:Y:S02]  /*1b80*/  SYNCS.PHASECHK.TRANS64.TRYWAIT P0, [UR33+0x28], R3 ;  /* 0x00002803ff0075a7 */ /* 0x000ea40008001121 */
[----:B--2---:R-:W-:Y:S05]  /*1b90*/  @!P0 BRA `(.L_x_27) ;  /* 0x0000005000788947 */ /* 0x004fea0003800000 */
.L_x_26:
[----:B------:R2:W-:Y:S01]  /*1ba0*/  @P3 SYNCS.ARRIVE.TRANS64 RZ, [UR33], R2 ;  /* 0x00000002ffff39a7 */ /* 0x0005e20008000021 */
[----:B------:R-:W-:Y:S02]  /*1bb0*/  ULOP3.LUT UR5, UR25, 0x2, URZ, 0xfc, !UPT ;  /* 0x0000000219057892 */ /* 0x000fe4000f8efcff */
[----:B------:R-:W-:Y:S02]  /*1bc0*/  UIADD3 UR13, UPT, UPT, UR13, 0x1, URZ ;  /* 0x000000010d0d7890 */ /* 0x000fe4000fffe0ff */
[----:B------:R-:W-:Y:S02]  /*1bd0*/  UISETP.NE.AND UP0, UPT, UR5, 0x2, UPT ;  /* 0x000000020500788c */ /* 0x000fe4000bf05270 */
[----:B------:R-:W-:-:S07]  /*1be0*/  UISETP.NE.AND UP2, UPT, UR13, 0x1, UPT ;  /* 0x000000010d00788c */ /* 0x000fce000bf45270 */
[----:B------:R-:W-:Y:S05]  /*1bf0*/  BRA.U UP0, `(.L_x_28) ;  /* 0x0000000100047547 */ /* 0x000fea000b800000 */
[----:B------:R-:W-:Y:S05]  /*1c00*/  BPT.TRAP 0x1 ;  /* 0x000000040000795c */ /* 0x000fea0000300000 */
.L_x_28:
[----:B------:R-:W-:Y:S04]  /*1c10*/  BSSY.RECONVERGENT B0, `(.L_x_29) ;  /* 0x0000003000007945 */ /* 0x000fe80003800200 */
[----:B------:R-:W-:Y:S05]  /*1c20*/  @!P2 BRA `(.L_x_30) ;  /* 0x000000000004a947 */ /* 0x000fea0003800000 */
[----:B------:R-:W-:Y:S05]  /*1c30*/  BPT.TRAP 0x1 ;  /* 0x000000040000795c */ /* 0x000fea0000300000 */
.L_x_30:
[----:B------:R-:W-:Y:S05]  /*1c40*/  BSYNC.RECONVERGENT B0 ;  /* 0x0000000000007941 */ /* 0x000fea0003800200 */
.L_x_29:
[----:B------:R-:W-:Y:S02]  /*1c50*/  UIADD3 UR5, UPT, UPT, UR4, 0x1, URZ ;  /* 0x0000000104057890 */ /* 0x000fe4000fffe0ff */
[----:B------:R-:W-:Y:S02]  /*1c60*/  ULEA UR32, UR4, UR24, 0xb ;  /* 0x0000001804207291 */ /* 0x000fe4000f8e58ff */
[----:B------:R-:W-:Y:S02]  /*1c70*/  UISETP.NE.AND UP0, UPT, UR5, 0x5, UPT ;  /* 0x000000050500788c */ /* 0x000fe4000bf05270 */
[----:B------:R-:W-:Y:S02]  /*1c80*/  UIADD3 UR16, UP1, UPT, UR26, 0x80, URZ ;  /* 0x000000801a107890 */ /* 0x000fe4000ff3e0ff */
[----:B------:R-:W-:Y:S02]  /*1c90*/  USEL UR8, URZ, 0x1, UP0 ;  /* 0x00000001ff087887 */ /* 0x000fe40008000000 */
[----:B------:R-:W-:-:S02]  /*1ca0*/  USEL UR5, UR5, URZ, UP0 ;  /* 0x000000ff05057287 */ /* 0x000fc40008000000 */
[----:B------:R-:W-:Y:S02]  /*1cb0*/  UIADD3 UR14, UP0, UPT, UR26, 0x180, URZ ;  /* 0x000001801a0e7890 */ /* 0x000fe4000ff1e0ff */
[----:B------:R-:W-:Y:S01]  /*1cc0*/  LOP3.LUT R12, R12, UR8, RZ, 0x3c, !PT ;  /* 0x000000080c0c7c12 */ /* 0x000fe2000f8e3cff */
[----:B------:R-:W-:Y:S02]  /*1cd0*/  ULEA UR8, UR4, UR6, 0xa ;  /* 0x0000000604087291 */ /* 0x000fe4000f8e50ff */
[----:B------:R-:W-:Y:S01]  /*1ce0*/  ULEA UR7, UR5, UR6, 0x3 ;  /* 0x0000000605077291 */ /* 0x000fe2000f8e18ff */
[----:B-1----:R-:W-:Y:S01]  /*1cf0*/  SHF.L.U32 R0, R12, 0x1f, RZ ;  /* 0x0000001f0c007819 */ /* 0x002fe200000006ff */
[----:B------:R-:W-:Y:S02]  /*1d00*/  ULOP3.LUT UR33, UR33, 0xfefffff8, URZ, 0xc0, !UPT ;  /* 0xfefffff821217892 */ /* 0x000fe4000f8ec0ff */
[----:B------:R-:W-:Y:S02]  /*1d10*/  UIADD3.X UR17, UPT, UPT, URZ, UR27, URZ, UP1, !UPT ;  /* 0x0000001bff117290 */ /* 0x000fe40008ffe4ff */
[----:B------:R-:W-:-:S02]  /*1d20*/  UIADD3 UR32, UPT, UPT, UR6, 0x2400, UR32 ;  /* 0x0000240006207890 */ /* 0x000fc4000fffe020 */
[----:B------:R-:W-:Y:S01]  /*1d30*/  UPRMT UR4, URZ, 0x5410, UR21 ;  /* 0x00005410ff047896 */ /* 0x000fe20008000015 */
[----:B------:R3:W4:Y:S01]  /*1d40*/  SYNCS.PHASECHK.TRANS64.TRYWAIT P0, [UR7+0x28], R0 ;  /* 0x00002800ff0075a7 */ /* 0x0007220008001107 */
[----:B------:R-:W-:Y:S02]  /*1d50*/  UIADD3 UR8, UPT, UPT, UR8, 0x4c00, URZ ;  /* 0x00004c0008087890 */ /* 0x000fe4000fffe0ff */
[----:B------:R-:W-:Y:S01]  /*1d60*/  UIADD3.X UR15, UPT, UPT, URZ, UR27, URZ, UP0, !UPT ;  /* 0x0000001bff0f7290 */ /* 0x000fe200087fe4ff */
[----:B------:R-:W-:Y:S01]  /*1d70*/  UMOV UR18, 0x0 ;  /* 0x0000000000127882 */ /* 0x000fe20000000000 */
[----:B------:R-:W-:Y:S01]  /*1d80*/  UMOV UR19, 0x10000000 ;  /* 0x1000000000137882 */ /* 0x000fe20000000000 */
[----:B------:R-:W-:Y:S01]  /*1d90*/  UMOV UR10, UR34 ;  /* 0x00000022000a7c82 */ /* 0x000fe20008000000 */
[----:B------:R-:W-:Y:S01]  /*1da0*/  UMOV UR12, UR36 ;  /* 0x00000024000c7c82 */ /* 0x000fe20008000000 */
[----:B------:R-:W-:Y:S01]  /*1db0*/  UMOV UR9, UR33 ;  /* 0x0000002100097c82 */ /* 0x000fe20008000000 */
[----:B------:R1:W-:Y:S01]  /*1dc0*/  UTMALDG.3D.MULTICAST.2CTA [UR32], [UR16], UR4, desc[UR18] ;  /* 0x00001220100073b4 */ /* 0x0003e20008211804 */
[----:B------:R-:W-:-:S02]  /*1dd0*/  UMOV UR7, UR28 ;  /* 0x0000001c00077c82 */ /* 0x000fc40008000000 */
[----:B------:R3:W-:Y:S01]  /*1de0*/  UTMALDG.3D.2CTA [UR8], [UR14], desc[UR18] ;  /* 0x000012080e0075b4 */ /* 0x0007e20008211000 */
[----:B-1----:R-:W-:Y:S01]  /*1df0*/  UIADD3 UR34, UPT, UPT, UR34, 0x20, URZ ;  /* 0x0000002022227890 */ /* 0x002fe2000fffe0ff */
[----:B------:R-:W-:Y:S01]  /*1e00*/  UMOV UR4, UR5 ;  /* 0x0000000500047c82 */ /* 0x000fe20008000000 */
[----:B------:R-:W-:Y:S10]  /*1e10*/  BRA.U UP2, `(.L_x_31) ;  /* 0xfffffffd02487547 */ /* 0x000ff4000b83ffff */
.L_x_25:
[----:B------:R-:W-:Y:S01]  /*1e20*/  ULEA UR4, UR5, UR6, 0x3 ;  /* 0x0000000605047291 */ /* 0x000fe2000f8e18ff */
[----:B-1-3--:R-:W-:Y:S01]  /*1e30*/  SHF.L.U32 R0, R12, 0x1f, RZ ;  /* 0x0000001f0c007819 */ /* 0x00afe200000006ff */
[----:B------:R-:W-:Y:S01]  /*1e40*/  @!P1 SYNCS.ARRIVE.TRANS64.A1T0 RZ, [UR6+0x68], RZ ;  /* 0x000068ffffff99a7 */ /* 0x000fe20008100006 */
[----:B------:R-:W-:-:S06]  /*1e50*/  UISETP.GT.AND UP0, UPT, UR42, UR41, UPT ;  /* 0x000000292a00728c */ /* 0x000fcc000bf04270 */
[----:B--2-4-:R1:W2:Y:S03]  /*1e60*/  SYNCS.PHASECHK.TRANS64.TRYWAIT P0, [UR4+0x28], R0 ;  /* 0x00002800ff0075a7 */ /* 0x0142a60008001104 */
[----:B------:R-:W-:Y:S05]  /*1e70*/  BRA.U !UP0, `(.L_x_32) ;  /* 0x0000000108c47547 */ /* 0x000fea000b800000 */
[----:B------:R-:W-:Y:S01]  /*1e80*/  UIADD3 UR13, UPT, UPT, UR47, UR7, URZ ;  /* 0x000000072f0d7290 */ /* 0x000fe2000fffe0ff */
[----:B------:R-:W-:-:S11]  /*1e90*/  UMOV UR4, UR5 ;  /* 0x0000000500047c82 */ /* 0x000fd60008000000 */
.L_x_38:
[----:B------:R-:W-:Y:S01]  /*1ea0*/  ULEA UR17, UR4, UR6, 0x3 ;  /* 0x0000000604117291 */ /* 0x000fe2000f8e18ff */
[----:B--2---:R-:W-:Y:S01]  /*1eb0*/  @P3 MOV R2, 0x1800 ;  /* 0x0000180000023802 */ /* 0x004fe20000000f00 */
[----:B--2-4-:R-:W-:Y:S10]  /*1ec0*/  @P0 BRA `(.L_x_33) ;  /* 0x00000000000c0947 */ /* 0x014ff40003800000 */
[----:B------:R-:W-:-:S04]  /*1ed0*/  SHF.L.U32 R3, R12, 0x1f, RZ ;  /* 0x0000001f0c037819 */ /* 0x000fc800000006ff */
[----:B------:R-:W2:Y:S02]  /*1ee0*/  SYNCS.PHASECHK.TRANS64.TRYWAIT P0, [UR17+0x28], R3 ;  /* 0x00002803ff0075a7 */ /* 0x000ea40008001111 */
[----:B--2---:R-:W-:Y:S05]  /*1ef0*/  @!P0 BRA `(.L_x_34) ;  /* 0x0000004c00b88947 */ /* 0x004fea0003800000 */
.L_x_33:
[----:B------:R2:W-:Y:S01]  /*1f00*/  @P3 SYNCS.ARRIVE.TRANS64 RZ, [UR17], R2 ;  /* 0x00000002ffff39a7 */ /* 0x0005e20008000011 */
[----:B------:R-:W-:-:S04]  /*1f10*/  ULOP3.LUT UR5, UR25, 0x2, URZ, 0xfc, !UPT ;  /* 0x0000000219057892 */ /* 0x000fc8000f8efcff */
[----:B------:R-:W-:-:S09]  /*1f20*/  UISETP.NE.AND UP0, UPT, UR5, 0x2, UPT ;  /* 0x000000020500788c */ /* 0x000fd2000bf05270 */
[----:B------:R-:W-:Y:S05]  /*1f30*/  BRA.U UP0, `(.L_x_35) ;  /* 0x0000000100047547 */ /* 0x000fea000b800000 */
[----:B------:R-:W-:Y:S05]  /*1f40*/  BPT.TRAP 0x1 ;  /* 0x000000040000795c */ /* 0x000fea0000300000 */
.L_x_35:
[----:B------:R-:W-:Y:S04]  /*1f50*/  BSSY.RECONVERGENT B0, `(.L_x_36) ;  /* 0x0000003000007945 */ /* 0x000fe80003800200 */
[----:B------:R-:W-:Y:S05]  /*1f60*/  @!P2 BRA `(.L_x_37) ;  /* 0x000000000004a947 */ /* 0x000fea0003800000 */
[----:B------:R-:W-:Y:S05]  /*1f70*/  BPT.TRAP 0x1 ;  /* 0x000000040000795c */ /* 0x000fea0000300000 */
.L_x_37:
[----:B------:R-:W-:Y:S05]  /*1f80*/  BSYNC.RECONVERGENT B0 ;  /* 0x0000000000007941 */ /* 0x000fea0003800200 */
.L_x_36:
[----:B------:R-:W-:Y:S02]  /*1f90*/  UIADD3 UR5, UPT, UPT, UR4, 0x1, URZ ;  /* 0x0000000104057890 */ /* 0x000fe4000fffe0ff */
[----:B------:R-:W-:Y:S02]  /*1fa0*/  ULEA UR16, UR4, UR24, 0xb ;  /* 0x0000001804107291 */ /* 0x000fe4000f8e58ff */
[----:B------:R-:W-:Y:S02]  /*1fb0*/  UISETP.NE.AND UP0, UPT, UR5, 0x5, UPT ;  /* 0x000000050500788c */ /* 0x000fe4000bf05270 */
[----:B------:R-:W-:Y:S02]  /*1fc0*/  UIADD3 UR22, UP1, UPT, UR26, 0x80, URZ ;  /* 0x000000801a167890 */ /* 0x000fe4000ff3e0ff */
[----:B------:R-:W-:Y:S02]  /*1fd0*/  USEL UR9, URZ, 0x1, UP0 ;  /* 0x00000001ff097887 */ /* 0x000fe40008000000 */
[----:B------:R-:W-:-:S02]  /*1fe0*/  USEL UR5, UR5, URZ, UP0 ;  /* 0x000000ff05057287 */ /* 0x000fc40008000000 */
[----:B------:R-:W-:Y:S02]  /*1ff0*/  UIADD3 UR14, UP0, UPT, UR26, 0x180, URZ ;  /* 0x000001801a0e7890 */ /* 0x000fe4000ff1e0ff */
[----:B------:R-:W-:Y:S01]  /*2000*/  ULEA UR8, UR5, UR6, 0x3 ;  /* 0x0000000605087291 */ /* 0x000fe2000f8e18ff */
[----:B------:R-:W-:Y:S01]  /*2010*/  LOP3.LUT R12, R12, UR9, RZ, 0x3c, !PT ;  /* 0x000000090c0c7c12 */ /* 0x000fe2000f8e3cff */
[----:B------:R-:W-:Y:S02]  /*2020*/  USHF.L.U32 UR18, UR7, 0x5, URZ ;  /* 0x0000000507127899 */ /* 0x000fe400080006ff */
[----:B------:R-:W-:Y:S01]  /*2030*/  ULOP3.LUT UR17, UR17, 0xfefffff8, URZ, 0xc0, !UPT ;  /* 0xfefffff811117892 */ /* 0x000fe2000f8ec0ff */
[----:B-1----:R-:W-:Y:S01]  /*2040*/  SHF.L.U32 R0, R12, 0x1f, RZ ;  /* 0x0000001f0c007819 */ /* 0x002fe200000006ff */
[----:B------:R-:W-:Y:S02]  /*2050*/  UIADD3 UR16, UPT, UPT, UR6, 0x2400, UR16 ;  /* 0x0000240006107890 */ /* 0x000fe4000fffe010 */
[----:B------:R-:W-:Y:S01]  /*2060*/  UIADD3.X UR23, UPT, UPT, URZ, UR27, URZ, UP1, !UPT ;  /* 0x0000001bff177290 */ /* 0x000fe20008ffe4ff */
[----:B------:R3:W4:Y:S01]  /*2070*/  SYNCS.PHASECHK.TRANS64.TRYWAIT P0, [UR8+0x28], R0 ;  /* 0x00002800ff0075a7 */ /* 0x0007220008001108 */
[----:B------:R-:W-:-:S02]  /*2080*/  ULEA UR8, UR4, UR6, 0xa ;  /* 0x0000000604087291 */ /* 0x000fc4000f8e50ff */
[----:B------:R-:W-:Y:S02]  /*2090*/  UPRMT UR4, URZ, 0x5410, UR21 ;  /* 0x00005410ff047896 */ /* 0x000fe40008000015 */
[----:B------:R-:W-:Y:S02]  /*20a0*/  UIADD3 UR8, UPT, UPT, UR8, 0x4c00, URZ ;  /* 0x00004c0008087890 */ /* 0x000fe4000fffe0ff */
[----:B------:R-:W-:Y:S01]  /*20b0*/  UIADD3.X UR15, UPT, UPT, URZ, UR27, URZ, UP0, !UPT ;  /* 0x0000001bff0f7290 */ /* 0x000fe200087fe4ff */
[----:B------:R-:W-:Y:S01]  /*20c0*/  UMOV UR30, 0x0 ;  /* 0x00000000001e7882 */ /* 0x000fe20000000000 */
[----:B------:R-:W-:Y:S01]  /*20d0*/  UMOV UR31, 0x10000000 ;  /* 0x10000000001f7882 */ /* 0x000fe20000000000 */
[----:B------:R-:W-:Y:S01]  /*20e0*/  UMOV UR19, UR35 ;  /* 0x0000002300137c82 */ /* 0x000fe20008000000 */
[----:B------:R-:W-:Y:S01]  /*20f0*/  UMOV UR20, UR36 ;  /* 0x0000002400147c82 */ /* 0x000fe20008000000 */
[----:B------:R-:W-:Y:S01]  /*2100*/  UMOV UR12, UR36 ;  /* 0x00000024000c7c82 */ /* 0x000fe20008000000 */
[----:B------:R-:W-:Y:S01]  /*2110*/  UMOV UR9, UR17 ;  /* 0x0000001100097c82 */ /* 0x000fe20008000000 */
[----:B------:R-:W-:Y:S01]  /*2120*/  UMOV UR10, UR18 ;  /* 0x00000012000a7c82 */ /* 0x000fe20008000000 */
[----:B------:R1:W-:Y:S01]  /*2130*/  UTMALDG.3D.MULTICAST.2CTA [UR16], [UR22], UR4, desc[UR30] ;  /* 0x00001e10160073b4 */ /* 0x0003e20008211804 */
[----:B------:R-:W-:-:S04]  /*2140*/  UIADD3 UR7, UPT, UPT, UR7, 0x1, URZ ;  /* 0x0000000107077890 */ /* 0x000fc8000fffe0ff */
[----:B------:R-:W-:Y:S01]  /*2150*/  UISETP.NE.AND UP0, UPT, UR7, UR13, UPT ;  /* 0x0000000d0700728c */ /* 0x000fe2000bf05270 */
[----:B------:R3:W-:Y:S01]  /*2160*/  UTMALDG.3D.2CTA [UR8], [UR14], desc[UR30] ;  /* 0x00001e080e0075b4 */ /* 0x0007e20008211000 */
[----:B-1----:R-:W-:-:S07]  /*2170*/  UMOV UR4, UR5 ;  /* 0x0000000500047c82 */ /* 0x002fce0008000000 */
[----:B---3--:R-:W-:Y:S05]  /*2180*/  BRA.U UP0, `(.L_x_38) ;  /* 0xfffffffd00447547 */ /* 0x008fea000b83ffff */
.L_x_32:
[C---:B------:R-:W-:Y:S01]  /*2190*/  LEA R3, R11.reuse, UR6, 0x3 ;  /* 0x000000060b037c11 */ /* 0x040fe2000f8e18ff */
[----:B------:R-:W-:Y:S01]  /*21a0*/  NOP ;  /* 0x0000000000007918 */ /* 0x000fe20000000000 */
[----:B-1----:R-:W-:Y:S02]  /*21b0*/  SHF.L.U32 R0, R10, 0x1f, RZ ;  /* 0x0000001f0a007819 */ /* 0x002fe400000006ff */
[----:B------:R-:W-:Y:S02]  /*21c0*/  LEA R4, R11, UR6, 0x4 ;  /* 0x000000060b047c11 */ /* 0x000fe4000f8e20ff */
[----:B--2-4-:R-:W1:Y:S02]  /*21d0*/  SYNCS.PHASECHK.TRANS64.TRYWAIT P0, [R3+URZ+0x70], R0 ;  /* 0x00007000030075a7 */ /* 0x014e6400080011ff */
[----:B-1----:R-:W-:Y:S05]  /*21e0*/  @!P0 BRA `(.L_x_39) ;  /* 0x0000004c00148947 */ /* 0x002fea0003800000 */
.L_x_117:
[----:B------:R-:W2:Y:S01]  /*21f0*/  LDS.128 R4, [R4+0x100] ;  /* 0x0001000004047984 */ /* 0x000ea20000000c00 */
[----:B------:R-:W-:Y:S01]  /*2200*/  UISETP.GE.AND UP0, UPT, UR40, 0x1, UPT ;  /* 0x000000012800788c */ /* 0x000fe2000bf06270 */
[----:B------:R-:W-:Y:S01]  /*2210*/  @!PT LDS RZ, [RZ] ;  /* 0x00000000fffff984 */ /* 0x000fe20000000800 */
[----:B------:R-:W-:Y:S01]  /*2220*/  @!PT LDS RZ, [RZ] ;  /* 0x00000000fffff984 */ /* 0x000fe20000000800 */
[----:B------:R-:W-:Y:S01]  /*2230*/  @!PT LDS RZ, [RZ] ;  /* 0x00000000fffff984 */ /* 0x000fe20000000800 */
[----:B------:R-:W-:Y:S01]  /*2240*/  @!PT LDS RZ, [RZ] ;  /* 0x00000000fffff984 */ /* 0x000fe20000000800 */
[----:B------:R3:W-:Y:S06]  /*2250*/  MEMBAR.ALL.CTA ;  /* 0x0000000000007992 */ /* 0x0007ec0000008000 */
[----:B---3--:R-:W3:Y:S01]  /*2260*/  FENCE.VIEW.ASYNC.S ;  /* 0x00000000000073c6 */ /* 0x008ee20000000000 */
[----:B--2---:R-:W-:-:S13]  /*2270*/  LOP3.LUT P0, RZ, R6, 0x1, RZ, 0xc0, !PT ;  /* 0x0000000106ff7812 */ /* 0x004fda000780c0ff */
[----:B---3--:R-:W-:Y:S01]  /*2280*/  VOTEU.ANY UP1, P0 ;  /* 0x0000000000ff7886 */ /* 0x008fe20000020100 */
[----:B------:R-:W-:-:S13]  /*2290*/  PLOP3.LUT P0, PT, PT, PT, UP1, 0x80, 0x8 ;  /* 0x000000000008781c */ /* 0x000fda0003f0f018 */
[----:B-1----:R-:W-:Y:S02]  /*22a0*/  @P0 LOP3.LUT R0, R5, 0xffff, RZ, 0xc0, !PT ;  /* 0x0000ffff05000812 */ /* 0x002fe400078ec0ff */
[----:B------:R-:W-:Y:S02]  /*22b0*/  @P0 MOV R2, R4 ;  /* 0x0000000400020202 */ /* 0x000fe40000000f00 */
[----:B------:R-:W-:Y:S01]  /*22c0*/  @P0 R2UR UR7, R0 ;  /* 0x00000000000702ca */ /* 0x000fe200000e0000 */
[----:B------:R-:W-:Y:S01]  /*22d0*/  VIADD R0, R3, 0x80 ;  /* 0x0000008003007836 */ /* 0x000fe20000000000 */
[----:B------:R-:W-:Y:S02]  /*22e0*/  @P0 SHF.R.U32.HI R4, RZ, 0x10, R5 ;  /* 0x00000010ff040819 */ /* 0x000fe40000011605 */
[----:B------:R-:W-:Y:S02]  /*22f0*/  @P0 R2UR UR8, R2 ;  /* 0x00000000020802ca */ /* 0x000fe400000e0000 */
[----:B------:R-:W-:-:S02]  /*2300*/  PRMT R0, RZ, 0x654, R0 ;  /* 0x00000654ff007816 */ /* 0x000fc40000000000 */
[----:B------:R-:W-:Y:S02]  /*2310*/  @P0 R2UR UR4, R4 ;  /* 0x00000000040402ca */ /* 0x000fe400000e0000 */
[----:B------:R1:W-:Y:S03]  /*2320*/  SYNCS.ARRIVE.TRANS64.RED.A1T0 RZ, [R0+URZ], RZ ;  /* 0x000000ff00ff79a7 */ /* 0x0003e600081004ff */
[----:B------:R-:W-:-:S04]  /*2330*/  @UP1 UMOV UR29, UR7 ;  /* 0x00000007001d1c82 */ /* 0x000fc80008000000 */
[----:B------:R-:W-:-:S04]  /*2340*/  @UP1 UMOV UR37, UR8 ;  /* 0x0000000800251c82 */ /* 0x000fc80008000000 */
[----:B------:R-:W-:Y:S01]  /*2350*/  @UP1 UMOV UR36, UR4 ;  /* 0x0000000400241c82 */ /* 0x000fe20008000000 */
[----:B------:R-:W-:Y:S05]  /*2360*/  BRA.U !UP0, `(.L_x_40) ;  /* 0x0000000108d47547 */ /* 0x000fea000b800000 */
[----:B------:R-:W2:Y:S01]  /*2370*/  LDCU.128 UR12, c[0x0][0xb10] ;  /* 0x00016200ff0c77ac */ /* 0x000ea20008000c00 */
[----:B------:R-:W3:Y:S01]  /*2380*/  LDCU UR30, c[0x0][0xb20] ;  /* 0x00016400ff1e77ac */ /* 0x000ee20008000800 */
[----:B------:R-:W4:Y:S01]  /*2390*/  LDCU UR20, c[0x0][0xb0c] ;  /* 0x00016180ff1477ac */ /* 0x000f220008000800 */
[----:B------:R-:W1:Y:S01]  /*23a0*/  LDCU.64 UR10, c[0x0][0xb28] ;  /* 0x00016500ff0a77ac */ /* 0x000e620008000a00 */
[----:B------:R-:W-:Y:S02]  /*23b0*/  UISETP.NE.AND UP3, UPT, UR40, 0x1, UPT ;  /* 0x000000012800788c */ /* 0x000fe4000bf65270 */
[----:B--2---:R-:W-:Y:S02]  /*23c0*/  UIMAD.WIDE.U32 UR16, UR38, UR15, URZ ;  /* 0x0000000f261072a5 */ /* 0x004fe4000f8e00ff */
[----:B------:R-:W-:Y:S02]  /*23d0*/  UIMAD.WIDE.U32 UR8, UR39, UR12, URZ ;  /* 0x0000000c270872a5 */ /* 0x000fe4000f8e00ff */
[----:B------:R-:W-:-:S02]  /*23e0*/  UISETP.NE.AND UP0, UPT, UR14, 0x1, UPT ;  /* 0x000000010e00788c */ /* 0x000fc4000bf05270 */
[----:B------:R-:W-:Y:S01]  /*23f0*/  UIMAD.WIDE.U32 UR22, UR29, UR15, URZ ;  /* 0x0000000f1d1672a5 */ /* 0x000fe2000f8e00ff */
[----:B------:R-:W-:Y:S02]  /*2400*/  UMOV UR16, UR17 ;  /* 0x0000001100107c82 */ /* 0x000fe40008000000 */
[----:B------:R-:W-:Y:S01]  /*2410*/  UMOV UR8, UR9 ;  /* 0x0000000900087c82 */ /* 0x000fe20008000000 */
[----:B---3--:R-:W-:Y:S02]  /*2420*/  USHF.R.U32.HI UR16, URZ, UR30, UR16 ;  /* 0x0000001eff107299 */ /* 0x008fe40008011610 */
[----:B----4-:R-:W-:Y:S02]  /*2430*/  UISETP.NE.AND UP2, UPT, UR20, 0x1, UPT ;  /* 0x000000011400788c */ /* 0x010fe4000bf45270 */
[----:B------:R-:W-:Y:S02]  /*2440*/  USHF.R.U32.HI UR8, URZ, UR13, UR8 ;  /* 0x0000000dff087299 */ /* 0x000fe40008011608 */
[----:B------:R-:W-:-:S02]  /*2450*/  USEL UR7, UR38, UR16, !UP0 ;  /* 0x0000001026077287 */ /* 0x000fc4000c000000 */
[----:B------:R-:W-:Y:S02]  /*2460*/  USEL UR8, UR39, UR8, !UP2 ;  /* 0x0000000827087287 */ /* 0x000fe4000d000000 */
[----:B-1----:R-:W-:Y:S01]  /*2470*/  UIMAD.WIDE.U32 UR16, UR7, UR10, URZ ;  /* 0x0000000a071072a5 */ /* 0x002fe2000f8e00ff */
[----:B------:R-:W-:Y:S01]  /*2480*/  UMOV UR4, UR23 ;  /* 0x0000001700047c82 */ /* 0x000fe20008000000 */
[----:B------:R-:W-:Y:S02]  /*2490*/  UIMAD.WIDE.U32 UR18, UR37, UR12, URZ ;  /* 0x0000000c251272a5 */ /* 0x000fe4000f8e00ff */
[----:B------:R-:W-:-:S03]  /*24a0*/  UIMAD.WIDE.U32 UR22, UR8, UR10, URZ ;  /* 0x0000000a081672a5 */ /* 0x000fc6000f8e00ff */
[----:B------:R-:W-:Y:S01]  /*24b0*/  UMOV UR16, UR17 ;  /* 0x0000001100107c82 */ /* 0x000fe20008000000 */
[----:B------:R-:W-:Y:S02]  /*24c0*/  USHF.R.U32.HI UR4, URZ, UR30, UR4 ;  /* 0x0000001eff047299 */ /* 0x000fe40008011604 */
[----:B------:R-:W-:Y:S01]  /*24d0*/  @UP3 USHF.R.U32.HI UR7, URZ, UR11, UR16 ;  /* 0x0000000bff073299 */ /* 0x000fe20008011610 */
[----:B------:R-:W-:Y:S01]  /*24e0*/  UMOV UR18, UR19 ;  /* 0x0000001300127c82 */ /* 0x000fe20008000000 */
[----:B------:R-:W-:Y:S01]  /*24f0*/  UMOV UR22, UR23 ;  /* 0x0000001700167c82 */ /* 0x000fe20008000000 */
[----:B------:R-:W-:Y:S02]  /*2500*/  USHF.R.U32.HI UR13, URZ, UR13, UR18 ;  /* 0x0000000dff0d7299 */ /* 0x000fe40008011612 */
[----:B------:R-:W-:Y:S02]  /*2510*/  USEL UR4, UR29, UR4, !UP0 ;  /* 0x000000041d047287 */ /* 0x000fe4000c000000 */
[----:B------:R-:W-:-:S02]  /*2520*/  @UP3 USHF.R.U32.HI UR8, URZ, UR11, UR22 ;  /* 0x0000000bff083299 */ /* 0x000fc40008011616 */
[----:B------:R-:W-:Y:S02]  /*2530*/  UIMAD UR9, UR40, UR7, URZ ;  /* 0x00000007280972a4 */ /* 0x000fe4000f8e02ff */
[----:B------:R-:W-:Y:S02]  /*2540*/  USEL UR7, UR37, UR13, !UP2 ;  /* 0x0000000d25077287 */ /* 0x000fe4000d000000 */
[----:B------:R-:W-:Y:S02]  /*2550*/  UIMAD UR12, UR40, UR8, URZ ;  /* 0x00000008280c72a4 */ /* 0x000fe4000f8e02ff */
[----:B------:R-:W-:Y:S02]  /*2560*/  UISETP.GE.AND UP0, UPT, UR4, UR9, UPT ;  /* 0x000000090400728c */ /* 0x000fe4000bf06270 */
[----:B------:R-:W-:Y:S02]  /*2570*/  UIMAD.WIDE.U32 UR16, UR4, UR10, URZ ;  /* 0x0000000a041072a5 */ /* 0x000fe4000f8e00ff */
[----:B------:R-:W-:-:S02]  /*2580*/  UISETP.GE.OR UP0, UPT, UR7, UR12, UP0 ;  /* 0x0000000c0700728c */ /* 0x000fc40008706670 */
        /* <DEDUP_REMOVED lines=19> */
.L_x_40:
[----:B------:R-:W2:Y:S02]  /*26c0*/  LDCU UR4, c[0x0][0xb30] ;  /* 0x00016600ff0477ac */ /* 0x000ea40008000800 */
[----:B--2---:R-:W-:-:S09]  /*26d0*/  UISETP.NE.AND UP0, UPT, UR4, 0x1, UPT ;  /* 0x000000010400788c */ /* 0x004fd2000bf05270 */
[----:B------:R-:W-:Y:S05]  /*26e0*/  BRA.U UP0, `(.L_x_41) ;  /* 0x0000000100447547 */ /* 0x000fea000b800000 */
[----:B------:R-:W2:Y:S01]  /*26f0*/  LDCU.128 UR12, c[0x0][0xb10] ;  /* 0x00016200ff0c77ac */ /* 0x000ea20008000c00 */
[----:B------:R-:W3:Y:S01]  /*2700*/  LDCU UR16, c[0x0][0xb0c] ;  /* 0x00016180ff1077ac */ /* 0x000ee20008000800 */
[----:B------:R-:W4:Y:S01]  /*2710*/  LDCU UR17, c[0x0][0xb20] ;  /* 0x00016400ff1177ac */ /* 0x000f220008000800 */
[----:B--2---:R-:W-:Y:S02]  /*2720*/  UIMAD.WIDE.U32 UR10, UR37, UR12, URZ ;  /* 0x0000000c250a72a5 */ /* 0x004fe4000f8e00ff */
[----:B------:R-:W-:Y:S02]  /*2730*/  UIMAD.WIDE.U32 UR8, UR29, UR15, URZ ;  /* 0x0000000f1d0872a5 */ /* 0x000fe4000f8e00ff */
[----:B---3--:R-:W-:Y:S02]  /*2740*/  UISETP.NE.AND UP2, UPT, UR16, 0x1, UPT ;  /* 0x000000011000788c */ /* 0x008fe4000bf45270 */
[----:B------:R-:W-:Y:S01]  /*2750*/  UISETP.NE.AND UP0, UPT, UR14, 0x1, UPT ;  /* 0x000000010e00788c */ /* 0x000fe2000bf05270 */
[----:B------:R-:W-:-:S02]  /*2760*/  UMOV UR7, UR11 ;  /* 0x0000000b00077c82 */ /* 0x000fc40008000000 */
[----:B------:R-:W-:Y:S01]  /*2770*/  UMOV UR4, UR9 ;  /* 0x0000000900047c82 */ /* 0x000fe20008000000 */
[----:B------:R-:W-:Y:S02]  /*2780*/  USHF.R.U32.HI UR7, URZ, UR13, UR7 ;  /* 0x0000000dff077299 */ /* 0x000fe40008011607 */
[----:B----4-:R-:W-:Y:S02]  /*2790*/  USHF.R.U32.HI UR4, URZ, UR17, UR4 ;  /* 0x00000011ff047299 */ /* 0x010fe40008011604 */
[----:B------:R-:W-:Y:S02]  /*27a0*/  USEL UR7, UR37, UR7, !UP2 ;  /* 0x0000000725077287 */ /* 0x000fe4000d000000 */
[----:B------:R-:W-:-:S04]  /*27b0*/  USEL UR4, UR29, UR4, !UP0 ;  /* 0x000000041d047287 */ /* 0x000fc8000c000000 */
[----:B------:R-:W-:Y:S02]  /*27c0*/  UIADD3 UR8, UPT, UPT, UR7, -UR4, URZ ;  /* 0x8000000407087290 */ /* 0x000fe4000fffe0ff */
[----:B------:R-:W-:Y:S02]  /*27d0*/  UIADD3 UR4, UPT, UPT, -UR7, UR4, URZ ;  /* 0x0000000407047290 */ /* 0x000fe4000fffe1ff */
[----:B------:R-:W-:Y:S02]  /*27e0*/  UIMAD UR29, UR8, UR14, UR29 ;  /* 0x0000000e081d72a4 */ /* 0x000fe4000f8e021d */
[----:B------:R-:W-:-:S12]  /*27f0*/  UIMAD UR37, UR4, UR16, UR37 ;  /* 0x00000010042572a4 */ /* 0x000fd8000f8e0225 */
.L_x_41:
[----:B------:R-:W-:Y:S01]  /*2800*/  VIADD R11, R11, 0x1 ;  /* 0x000000010b0b7836 */ /* 0x000fe20000000000 */
[----:B------:R-:W-:Y:S01]  /*2810*/  PLOP3.LUT P1, PT, PT, PT, PT, 0x80, 0x8 ;  /* 0x000000000008781c */ /* 0x000fe20003f2f070 */
[----:B------:R-:W-:Y:S02]  /*2820*/  UIADD3 UR45, UPT, UPT, UR37, UR60, URZ ;  /* 0x0000003c252d7290 */ /* 0x000fe4000fffe0ff */
[----:B------:R-:W-:Y:S01]  /*2830*/  UIADD3 UR46, UPT, UPT, UR29, UR57, URZ ;  /* 0x000000391d2e7290 */ /* 0x000fe2000fffe0ff */
[----:B------:R-:W-:-:S04]  /*2840*/  ISETP.NE.AND P0, PT, R11, 0x2, PT ;  /* 0x000000020b00780c */ /* 0x000fc80003f05270 */
[----:B-1----:R-:W-:Y:S02]  /*2850*/  SEL R0, RZ, 0x1, P0 ;  /* 0x00000001ff007807 */ /* 0x002fe40000000000 */
[----:B------:R-:W-:Y:S02]  /*2860*/  SEL R11, R11, RZ, P0 ;  /* 0x000000ff0b0b7207 */ /* 0x000fe40000000000 */
[----:B------:R-:W-:Y:S01]  /*2870*/  LOP3.LUT R10, R10, R0, RZ, 0x3c, !PT ;  /* 0x000000000a0a7212 */ /* 0x000fe200078e3cff */
[----:B------:R-:W-:Y:S06]  /*2880*/  BRA.U UP1, `(.L_x_42) ;  /* 0xfffffff1012c7547 */ /* 0x000fec000b83ffff */
[----:B------:R-:W-:Y:S01]  /*2890*/  UIADD3 UR7, UPT, UPT, UR6, 0x28, URZ ;  /* 0x0000002806077890 */ /* 0x000fe2000fffe0ff */
[----:B------:R-:W-:-:S03]  /*28a0*/  SHF.L.U32 R2, R12, 0x1f, RZ ;  /* 0x0000001f0c027819 */ /* 0x000fc600000006ff */
[----:B------:R-:W-:-:S09]  /*28b0*/  ULEA UR4, UR5, UR7, 0x3 ;  /* 0x0000000705047291 */ /* 0x000fd2000f8e18ff */
[----:B------:R-:W1:Y:S02]  /*28c0*/  SYNCS.PHASECHK.TRANS64.TRYWAIT P0, [UR4], R2 ;  /* 0x00000002ff0075a7 */ /* 0x000e640008001104 */
[----:B-1----:R-:W-:Y:S05]  /*28d0*/  @!P0 BRA `(.L_x_43) ;  /* 0x00000044006c8947 */ /* 0x002fea0003800000 */
.L_x_119:
[----:B------:R-:W-:-:S04]  /*28e0*/  UIADD3 UR4, UPT, UPT, UR5, 0x1, URZ ;  /* 0x0000000105047890 */ /* 0x000fc8000fffe0ff */
[----:B------:R-:W-:-:S04]  /*28f0*/  UISETP.NE.AND UP0, UPT, UR4, 0x5, UPT ;  /* 0x000000050400788c */ /* 0x000fc8000bf05270 */
[----:B------:R-:W-:Y:S02]  /*2900*/  USEL UR6, URZ, 0x1, UP0 ;  /* 0x00000001ff067887 */ /* 0x000fe40008000000 */
[----:B------:R-:W-:-:S04]  /*2910*/  USEL UR4, UR4, URZ, UP0 ;  /* 0x000000ff04047287 */ /* 0x000fc80008000000 */
[----:B------:R-:W-:Y:S01]  /*2920*/  ULEA UR5, UR4, UR7, 0x3 ;  /* 0x0000000704057291 */ /* 0x000fe2000f8e18ff */
[----:B-1----:R-:W-:-:S04]  /*2930*/  LOP3.LUT R2, R12, UR6, RZ, 0x3c, !PT ;  /* 0x000000060c027c12 */ /* 0x002fc8000f8e3cff */
[----:B------:R-:W-:-:S04]  /*2940*/  SHF.L.U32 R3, R2, 0x1f, RZ ;  /* 0x0000001f02037819 */ /* 0x000fc800000006ff */
[----:B------:R-:W1:Y:S02]  /*2950*/  SYNCS.PHASECHK.TRANS64.TRYWAIT P0, [UR5], R3 ;  /* 0x00000003ff0075a7 */ /* 0x000e640008001105 */
[----:B-1----:R-:W-:Y:S05]  /*2960*/  @!P0 BRA `(.L_x_44) ;  /* 0x0000004400608947 */ /* 0x002fea0003800000 */
.L_x_121:
[----:B------:R-:W-:-:S04]  /*2970*/  UIADD3 UR4, UPT, UPT, UR4, 0x1, URZ ;  /* 0x0000000104047890 */ /* 0x000fc8000fffe0ff */
[----:B------:R-:W-:-:S04]  /*2980*/  UISETP.NE.AND UP0, UPT, UR4, 0x5, UPT ;  /* 0x000000050400788c */ /* 0x000fc8000bf05270 */
[----:B------:R-:W-:Y:S02]  /*2990*/  USEL UR6, URZ, 0x1, UP0 ;  /* 0x00000001ff067887 */ /* 0x000fe40008000000 */
[----:B------:R-:W-:-:S04]  /*29a0*/  USEL UR4, UR4, URZ, UP0 ;  /* 0x000000ff04047287 */ /* 0x000fc80008000000 */
[----:B------:R-:W-:Y:S01]  /*29b0*/  ULEA UR5, UR4, UR7, 0x3 ;  /* 0x0000000704057291 */ /* 0x000fe2000f8e18ff */
[----:B------:R-:W-:-:S04]  /*29c0*/  LOP3.LUT R2, R2, UR6, RZ, 0x3c, !PT ;  /* 0x0000000602027c12 */ /* 0x000fc8000f8e3cff */
[----:B-1----:R-:W-:-:S04]  /*29d0*/  SHF.L.U32 R3, R2, 0x1f, RZ ;  /* 0x0000001f02037819 */ /* 0x002fc800000006ff */
[----:B------:R-:W1:Y:S02]  /*29e0*/  SYNCS.PHASECHK.TRANS64.TRYWAIT P0, [UR5], R3 ;  /* 0x00000003ff0075a7 */ /* 0x000e640008001105 */
[----:B-1----:R-:W-:Y:S05]  /*29f0*/  @!P0 BRA `(.L_x_45) ;  /* 0x0000004400548947 */ /* 0x002fea0003800000 */
.L_x_123:
        /* <DEDUP_REMOVED lines=9> */
.L_x_125:
[----:B------:R-:W-:-:S04]  /*2a90*/  UIADD3 UR4, UPT, UPT, UR4, 0x1, URZ ;  /* 0x0000000104047890 */ /* 0x000fc8000fffe0ff */
[----:B------:R-:W-:-:S04]  /*2aa0*/  UISETP.NE.AND UP0, UPT, UR4, 0x5, UPT ;  /* 0x000000050400788c */ /* 0x000fc8000bf05270 */
[----:B------:R-:W-:Y:S02]  /*2ab0*/  USEL UR5, URZ, 0x1, UP0 ;  /* 0x00000001ff057887 */ /* 0x000fe40008000000 */
[----:B------:R-:W-:-:S04]  /*2ac0*/  USEL UR4, UR4, URZ, UP0 ;  /* 0x000000ff04047287 */ /* 0x000fc80008000000 */
[----:B------:R-:W-:Y:S01]  /*2ad0*/  ULEA UR4, UR4, UR7, 0x3 ;  /* 0x0000000704047291 */ /* 0x000fe2000f8e18ff */
[----:B------:R-:W-:-:S04]  /*2ae0*/  LOP3.LUT R2, R2, UR5, RZ, 0x3c, !PT ;  /* 0x0000000502027c12 */ /* 0x000fc8000f8e3cff */
[----:B------:R-:W-:Y:S01]  /*2af0*/  SHF.L.U32 R2, R2, 0x1f, RZ ;  /* 0x0000001f02027819 */ /* 0x000fe200000006ff */
[----:B-1----:R-:W-:-:S07]  /*2b00*/  IMAD.U32 R0, RZ, RZ, UR4 ;  /* 0x00000004ff007e24 */ /* 0x002fce000f8e00ff */
.L_x_47:
[----:B-1----:R1:W2:Y:S02]  /*2b10*/  SYNCS.PHASECHK.TRANS64.TRYWAIT P0, [R0+URZ], R2 ;  /* 0x00000002000075a7 */ /* 0x0022a400080011ff */
[----:B--2---:R-:W-:Y:S05]  /*2b20*/  @!P0 NANOSLEEP.SYNCS 0x989680 ;  /* 0x009896800000895d */ /* 0x004fea0003900000 */
[----:B------:R-:W2:Y:S02]  /*2b30*/  @!P0 SYNCS.PHASECHK.TRANS64 P0, [R0+URZ], R2 ;  /* 0x00000002000085a7 */ /* 0x000ea400080010ff */
[----:B--2---:R-:W-:Y:S05]  /*2b40*/  @P0 EXIT ;  /* 0x000000000000094d */ /* 0x004fea0003800000 */
[----:B------:R-:W-:Y:S05]  /*2b50*/  BRA `(.L_x_47) ;  /* 0xfffffffc00ec7947 */ /* 0x000fea000383ffff */
.L_x_22:
[----:B------:R-:W-:-:S04]  /*2b60*/  UISETP.NE.AND UP0, UPT, UR55, URZ, UPT ;  /* 0x000000ff3700728c */ /* 0x000fc8000bf05270 */
[----:B------:R-:W-:-:S09]  /*2b70*/  UISETP.NE.OR UP0, UPT, UR18, 0x1, UP0 ;  /* 0x000000011200788c */ /* 0x000fd20008705670 */
[----:B------:R-:W-:Y:S05]  /*2b80*/  BRA.U UP0, `(.L_x_48) ;  /* 0x0000000500487547 */ /* 0x000fea000b800000 */
[----:B------:R-:W-:Y:S01]  /*2b90*/  ISETP.GE.U32.AND P2, PT, R0, 0x4, PT ;  /* 0x000000040000780c */ /* 0x000fe20003f46070 */
[----:B------:R-:W-:Y:S01]  /*2ba0*/  IMAD.MOV.U32 R12, RZ, RZ, 0x1 ;  /* 0x00000001ff0c7424 */ /* 0x000fe200078e00ff */
[----:B------:R-:W-:Y:S02]  /*2bb0*/  CS2R R10, SRZ ;  /* 0x00000000000a7805 */ /* 0x000fe4000001ff00 */
[----:B------:R-:W-:Y:S01]  /*2bc0*/  CS2R R8, SRZ ;  /* 0x0000000000087805 */ /* 0x000fe2000001ff00 */
[----:B------:R-:W-:Y:S01]  /*2bd0*/  UMOV UR6, 0x400 ;  /* 0x0000040000067882 */ /* 0x000fe20000000000 */
[----:B------:R-:W-:Y:S01]  /*2be0*/  UMOV UR5, URZ ;  /* 0x000000ff00057c82 */ /* 0x000fe20008000000 */
[----:B------:R-:W-:-:S12]  /*2bf0*/  ULEA UR6, UR55, UR6, 0x18 ;  /* 0x0000000637067291 */ /* 0x000fd8000f8ec0ff */
.L_x_52:
[----:B------:R-:W-:Y:S02]  /*2c00*/  LEA R2, R8, UR6, 0x3 ;  /* 0x0000000608027c11 */ /* 0x000fe4000f8e18ff */
[----:B------:R-:W-:-:S03]  /*2c10*/  SHF.L.U32 R4, R9, 0x1f, RZ ;  /* 0x0000001f09047819 */ /* 0x000fc600000006ff */
[----:B------:R-:W-:Y:S01]  /*2c20*/  VIADD R5, R2, 0xe0 ;  /* 0x000000e002057836 */ /* 0x000fe20000000000 */
[----:B------:R-:W1:Y:S02]  /*2c30*/  SYNCS.PHASECHK.TRANS64.TRYWAIT P0, [R2+URZ+0xd0], R4 ;  /* 0x0000d004020075a7 */ /* 0x000e6400080011ff */
[----:B-1----:R-:W-:Y:S05]  /*2c40*/  @!P0 BRA `(.L_x_49) ;  /* 0x0000004000f08947 */ /* 0x002fea0003800000 */
.L_x_126:
[----:B------:R-:W-:Y:S01]  /*2c50*/  ULEA UR4, UR5, UR6, 0x3 ;  /* 0x0000000605047291 */ /* 0x000fe2000f8e18ff */
[----:B-1----:R-:W-:Y:S01]  /*2c60*/  PRMT R2, RZ, 0x654, R5 ;  /* 0x00000654ff027816 */ /* 0x002fe20000000005 */
[----:B------:R-:W-:Y:S01]  /*2c70*/  @!P2 IMAD.MOV.U32 R4, RZ, RZ, 0x10 ;  /* 0x00000010ff04a424 */ /* 0x000fe200078e00ff */
[----:B------:R-:W-:Y:S01]  /*2c80*/  SHF.L.U32 R5, R12, 0x1f, RZ ;  /* 0x0000001f0c057819 */ /* 0x000fe200000006ff */
[----:B------:R-:W-:Y:S01]  /*2c90*/  UIADD3 UR7, UPT, UPT, UR4, 0x70, URZ ;  /* 0x0000007004077890 */ /* 0x000fe2000fffe0ff */
[----:B------:R1:W-:Y:S05]  /*2ca0*/  SYNCS.ARRIVE.TRANS64.RED.A1T0 RZ, [R2+URZ], RZ ;  /* 0x000000ff02ff79a7 */ /* 0x0003ea00081004ff */
[----:B------:R-:W-:Y:S01]  /*2cb0*/  IMAD.U32 R6, RZ, RZ, UR7 ;  /* 0x00000007ff067e24 */ /* 0x000fe2000f8e00ff */
[----:B------:R-:W2:Y:S04]  /*2cc0*/  SYNCS.PHASECHK.TRANS64.TRYWAIT P0, [UR4+0x80], R5 ;  /* 0x00008005ff0075a7 */ /* 0x000ea80008001104 */
[----:B------:R-:W-:Y:S01]  /*2cd0*/  PRMT R6, R0, 0x654, R6 ;  /* 0x0000065400067816 */ /* 0x000fe20000000006 */
[----:B-12---:R-:W-:Y:S06]  /*2ce0*/  @!P0 BRA `(.L_x_50) ;  /* 0x0000004000dc8947 */ /* 0x006fec0003800000 */
.L_x_128:
[----:B------:R-:W-:Y:S01]  /*2cf0*/  ULEA UR8, UR5, UR6, 0x4 ;  /* 0x0000000605087291 */ /* 0x000fe2000f8e20ff */
[----:B------:R-:W-:Y:S01]  /*2d00*/  SEL R3, R6, R3, !P2 ;  /* 0x0000000306037207 */ /* 0x000fe20005000000 */
[----:B------:R-:W-:Y:S01]  /*2d10*/  UIADD3 UR9, UPT, UPT, UR4, 0x70, URZ ;  /* 0x0000007004097890 */ /* 0x000fe2000fffe0ff */
[----:B-1----:R-:W-:Y:S01]  /*2d20*/  LEA R2, R11, UR6, 0x3 ;  /* 0x000000060b027c11 */ /* 0x002fe2000f8e18ff */
[----:B------:R-:W-:Y:S01]  /*2d30*/  UIADD3 UR8, UPT, UPT, UR8, 0x100, URZ ;  /* 0x0000010008087890 */ /* 0x000fe2000fffe0ff */
[----:B------:R1:W-:Y:S01]  /*2d40*/  @!P2 SYNCS.ARRIVE.TRANS64.RED RZ, [R3+URZ], R4 ;  /* 0x0000000403ffa9a7 */ /* 0x0003e200080004ff */
[----:B------:R-:W-:Y:S01]  /*2d50*/  UIADD3 UR4, UPT, UPT, UR5, 0x1, URZ ;  /* 0x0000000105047890 */ /* 0x000fe2000fffe0ff */
[----:B------:R-:W-:-:S03]  /*2d60*/  VIADD R8, R8, 0x1 ;  /* 0x0000000108087836 */ /* 0x000fc60000000000 */
[----:B------:R-:W-:Y:S02]  /*2d70*/  UISETP.NE.AND UP0, UPT, UR4, 0x2, UPT ;  /* 0x000000020400788c */ /* 0x000fe4000bf05270 */
[----:B------:R-:W-:Y:S01]  /*2d80*/  ISETP.NE.AND P0, PT, R8, 0x2, PT ;  /* 0x000000020800780c */ /* 0x000fe20003f05270 */
[----:B------:R-:W-:Y:S06]  /*2d90*/  UGETNEXTWORKID.BROADCAST [UR8], [UR9] ;  /* 0x00000000080073ca */ /* 0x000fec0008000100 */
[----:B------:R-:W-:Y:S02]  /*2da0*/  USEL UR7, URZ, 0x1, UP0 ;  /* 0x00000001ff077887 */ /* 0x000fe40008000000 */
[----:B------:R-:W-:-:S04]  /*2db0*/  USEL UR5, UR4, URZ, UP0 ;  /* 0x000000ff04057287 */ /* 0x000fc80008000000 */
[----:B------:R-:W-:Y:S02]  /*2dc0*/  LOP3.LUT R12, R12, UR7, RZ, 0x3c, !PT ;  /* 0x000000070c0c7c12 */ /* 0x000fe4000f8e3cff */
[----:B-1----:R-:W-:-:S04]  /*2dd0*/  SHF.L.U32 R4, R10, 0x1f, RZ ;  /* 0x0000001f0a047819 */ /* 0x002fc800000006ff */
[----:B------:R-:W1:Y:S02]  /*2de0*/  SYNCS.PHASECHK.TRANS64.TRYWAIT P1, [R2+URZ+0x70], R4 ;  /* 0x00007004020075a7 */ /* 0x000e6400080211ff */
[----:B-1----:R-:W-:Y:S05]  /*2df0*/  @!P1 BRA `(.L_x_51) ;  /* 0x0000004000b09947 */ /* 0x002fea0003800000 */
.L_x_129:
[C---:B-1----:R-:W-:Y:S01]  /*2e00*/  LEA R4, R11.reuse, UR6, 0x4 ;  /* 0x000000060b047c11 */ /* 0x042fe2000f8e20ff */
[----:B------:R-:W-:Y:S01]  /*2e10*/  VIADD R2, R2, 0x80 ;  /* 0x0000008002027836 */ /* 0x000fe20000000000 */
[----:B------:R-:W-:Y:S01]  /*2e20*/  SEL R8, R8, RZ, P0 ;  /* 0x000000ff08087207 */ /* 0x000fe20000000000 */
[----:B------:R-:W-:-:S03]  /*2e30*/  VIADD R11, R11, 0x1 ;  /* 0x000000010b0b7836 */ /* 0x000fc60000000000 */
[----:B------:R-:W1:Y:S01]  /*2e40*/  LDS.128 R4, [R4+0x100] ;  /* 0x0001000004047984 */ /* 0x000e620000000c00 */
[----:B------:R-:W-:Y:S02]  /*2e50*/  PRMT R2, RZ, 0x654, R2 ;  /* 0x00000654ff027816 */ /* 0x000fe40000000002 */
[C---:B------:R-:W-:Y:S01]  /*2e60*/  ISETP.NE.AND P1, PT, R11.reuse, 0x2, PT ;  /* 0x000000020b00780c */ /* 0x040fe20003f25270 */
[----:B------:R-:W-:Y:S01]  /*2e70*/  @!PT LDS RZ, [RZ] ;  /* 0x00000000fffff984 */ /* 0x000fe20000000800 */
[----:B------:R-:W-:Y:S01]  /*2e80*/  @!PT LDS RZ, [RZ] ;  /* 0x00000000fffff984 */ /* 0x000fe20000000800 */
[----:B------:R-:W-:Y:S01]  /*2e90*/  @!PT LDS RZ, [RZ] ;  /* 0x00000000fffff984 */ /* 0x000fe20000000800 */
[----:B------:R-:W-:Y:S01]  /*2ea0*/  @!PT LDS RZ, [RZ] ;  /* 0x00000000fffff984 */ /* 0x000fe20000000800 */
[----:B------:R2:W-:Y:S06]  /*2eb0*/  MEMBAR.ALL.CTA ;  /* 0x0000000000007992 */ /* 0x0005ec0000008000 */
[----:B--2---:R-:W2:Y:S01]  /*2ec0*/  FENCE.VIEW.ASYNC.S ;  /* 0x00000000000073c6 */ /* 0x004ea20000000000 */
[----:B------:R-:W-:Y:S01]  /*2ed0*/  SEL R11, R11, RZ, P1 ;  /* 0x000000ff0b0b7207 */ /* 0x000fe20000800000 */
[----:B--2---:R2:W-:Y:S01]  /*2ee0*/  SYNCS.ARRIVE.TRANS64.RED.A1T0 RZ, [R2+URZ], RZ ;  /* 0x000000ff02ff79a7 */ /* 0x0045e200081004ff */
[----:B-1----:R-:W-:-:S02]  /*2ef0*/  LOP3.LUT P3, RZ, R6, 0x1, RZ, 0xc0, !PT ;  /* 0x0000000106ff7812 */ /* 0x002fc4000786c0ff */
[----:B------:R-:W-:-:S04]  /*2f00*/  SEL R4, RZ, 0x1, P1 ;  /* 0x00000001ff047807 */ /* 0x000fc80000800000 */
[----:B------:R-:W-:Y:S02]  /*2f10*/  LOP3.LUT R10, R10, R4, RZ, 0x3c, !PT ;  /* 0x000000040a0a7212 */ /* 0x000fe400078e3cff */
[----:B--2---:R-:W-:-:S04]  /*2f20*/  SEL R2, RZ, 0x1, P0 ;  /* 0x00000001ff027807 */ /* 0x004fc80000000000 */
[----:B------:R-:W-:Y:S01]  /*2f30*/  LOP3.LUT R9, R9, R2, RZ, 0x3c, !PT ;  /* 0x0000000209097212 */ /* 0x000fe200078e3cff */
[----:B------:R-:W-:Y:S06]  /*2f40*/  @P3 BRA `(.L_x_52) ;  /* 0xfffffffc002c3947 */ /* 0x000fec000383ffff */
[----:B------:R-:W-:Y:S01]  /*2f50*/  ULEA UR4, UR5, UR6, 0x3 ;  /* 0x0000000605047291 */ /* 0x000fe2000f8e18ff */
[----:B------:R-:W-:-:S08]  /*2f60*/  SHF.L.U32 R2, R12, 0x1f, RZ ;  /* 0x0000001f0c027819 */ /* 0x000fd000000006ff */
[----:B------:R-:W1:Y:S02]  /*2f70*/  SYNCS.PHASECHK.TRANS64 P0, [UR4+0x80], R2 ;  /* 0x00008002ff0075a7 */ /* 0x000e640008001004 */
[----:B-1----:R-:W-:Y:S05]  /*2f80*/  @P0 BRA `(.L_x_53) ;  /* 0x0000000000080947 */ /* 0x002fea0003800000 */
[----:B------:R-:W1:Y:S02]  /*2f90*/  SYNCS.PHASECHK.TRANS64.TRYWAIT P0, [UR4+0x80], R2 ;  /* 0x00008002ff0075a7 */ /* 0x000e640008001104 */
[----:B-1----:R-:W-:Y:S05]  /*2fa0*/  @!P0 BRA `(.L_x_54) ;  /* 0x0000004000588947 */ /* 0x002fea0003800000 */
.L_x_53:
[----:B------:R-:W-:-:S04]  /*2fb0*/  UIADD3 UR7, UPT, UPT, UR5, 0x1, URZ ;  /* 0x0000000105077890 */ /* 0x000fc8000fffe0ff */
[----:B------:R-:W-:-:S04]  /*2fc0*/  UISETP.NE.AND UP0, UPT, UR7, 0x2, UPT ;  /* 0x000000020700788c */ /* 0x000fc8000bf05270 */
[----:B------:R-:W-:Y:S02]  /*2fd0*/  USEL UR8, URZ, 0x1, UP0 ;  /* 0x00000001ff087887 */ /* 0x000fe40008000000 */
[----:B------:R-:W-:-:S04]  /*2fe0*/  USEL UR7, UR7, URZ, UP0 ;  /* 0x000000ff07077287 */ /* 0x000fc80008000000 */
[----:B------:R-:W-:Y:S01]  /*2ff0*/  ULEA UR7, UR7, UR6, 0x3 ;  /* 0x0000000607077291 */ /* 0x000fe2000f8e18ff */
[----:B-1----:R-:W-:-:S04]  /*3000*/  LOP3.LUT R2, R12, UR8, RZ, 0x3c, !PT ;  /* 0x000000080c027c12 */ /* 0x002fc8000f8e3cff */
[----:B------:R-:W-:-:S04]  /*3010*/  SHF.L.U32 R0, R2, 0x1f, RZ ;  /* 0x0000001f02007819 */ /* 0x000fc800000006ff */
[----:B------:R-:W1:Y:S02]  /*3020*/  SYNCS.PHASECHK.TRANS64 P0, [UR7+0x80], R0 ;  /* 0x00008000ff0075a7 */ /* 0x000e640008001007 */
[----:B-1----:R-:W-:Y:S05]  /*3030*/  @P0 EXIT ;  /* 0x000000000000094d */ /* 0x002fea0003800000 */
[----:B------:R-:W-:Y:S02]  /*3040*/  SHF.L.U32 R2, R2, 0x1f, RZ ;  /* 0x0000001f02027819 */ /* 0x000fe400000006ff */
[----:B------:R-:W-:-:S07]  /*3050*/  MOV R0, UR7 ;  /* 0x0000000700007c02 */ /* 0x000fce0008000f00 */
.L_x_55:
[----:B-1----:R1:W2:Y:S02]  /*3060*/  SYNCS.PHASECHK.TRANS64.TRYWAIT P0, [R0+URZ+0x80], R2 ;  /* 0x00008002000075a7 */ /* 0x0022a400080011ff */
[----:B--2---:R-:W-:Y:S05]  /*3070*/  @!P0 NANOSLEEP.SYNCS 0x989680 ;  /* 0x009896800000895d */ /* 0x004fea0003900000 */
[----:B------:R-:W2:Y:S02]  /*3080*/  @!P0 SYNCS.PHASECHK.TRANS64 P0, [R0+URZ+0x80], R2 ;  /* 0x00008002000085a7 */ /* 0x000ea400080010ff */
[----:B--2---:R-:W-:Y:S05]  /*3090*/  @P0 EXIT ;  /* 0x000000000000094d */ /* 0x004fea0003800000 */
[----:B------:R-:W-:Y:S05]  /*30a0*/  BRA `(.L_x_55) ;  /* 0xfffffffc00ec7947 */ /* 0x000fea000383ffff */
.L_x_48:
[----:B------:R-:W-:Y:S05]  /*30b0*/  BRA.U UP4, `(.L_x_56) ;  /* 0x0000001104847547 */ /* 0x000fea000b800000 */
[----:B------:R-:W-:Y:S01]  /*30c0*/  UMOV UR4, 0x40 ;  /* 0x0000004000047882 */ /* 0x000fe20000000000 */
[----:B------:R-:W-:Y:S01]  /*30d0*/  NOP ;  /* 0x0000000000007918 */ /* 0x000fe20000000000 */
[----:B------:R-:W-:Y:S01]  /*30e0*/  ULEA UR5, UR55, UR4, 0x18 ;  /* 0x0000000437057291 */ /* 0x000fe2000f8ec0ff */
[----:B------:R-:W-:Y:S02]  /*30f0*/  UMOV UR6, 0x400 ;  /* 0x0000040000067882 */ /* 0x000fe40000000000 */
[----:B------:R-:W-:-:S06]  /*3100*/  ULEA UR6, UR55, UR6, 0x18 ;  /* 0x0000000637067291 */ /* 0x000fcc000f8ec0ff */
[----:B------:R-:W1:Y:S02]  /*3110*/  LDS.U8 R0, [UR5+0x1c] ;  /* 0x00001c05ff007984 */ /* 0x000e640008000000 */
[----:B-1----:R-:W-:-:S13]  /*3120*/  ISETP.NE.AND P0, PT, R0, RZ, PT ;  /* 0x000000ff0000720c */ /* 0x002fda0003f05270 */
[----:B------:R-:W-:Y:S05]  /*3130*/  @P0 BRA `(.L_x_57) ;  /* 0x0000000400080947 */ /* 0x000fea0003800000 */
[----:B------:R-:W-:Y:S02]  /*3140*/  UISETP.NE.U32.AND UP1, UPT, UR27, 0x1, UPT ;  /* 0x000000011b00788c */ /* 0x000fe4000bf25070 */
[----:B------:R-:W-:-:S07]  /*3150*/  UIADD3 UR7, UPT, UPT, UR5, 0x8, URZ ;  /* 0x0000000805077890 */ /* 0x000fce000fffe0ff */
[----:B------:R-:W-:Y:S05]  /*3160*/  BRA.U !UP1, `(.L_x_58) ;  /* 0x00000001099c7547 */ /* 0x000fea000b800000 */
[----:B------:R-:W-:Y:S01]  /*3170*/  ELECT P0, URZ, PT ;  /* 0x0000000000ff782f */ /* 0x000fe20003800000 */
[----:B------:R-:W-:-:S12]  /*3180*/  BSSY B0, `(.L_x_58) ;  /* 0x0000025000007945 */ /* 0x000fd80003800000 */
[----:B------:R-:W-:Y:S05]  /*3190*/  @!P0 BRA `(.L_x_59) ;  /* 0x00000000008c8947 */ /* 0x000fea0003800000 */
[----:B------:R-:W-:-:S05]  /*31a0*/  UMOV UR4, 0x10 ;  /* 0x0000001000047882 */ /* 0x000fca0000000000 */
[----:B------:R-:W-:Y:S04]  /*31b0*/  DEPBAR.LE SB1, 0x36 ;  /* 0x00009d800000791a */ /* 0x000fe80000000000 */
[----:B------:R-:W1:Y:S02]  /*31c0*/  UTCATOMSWS.2CTA.FIND_AND_SET.ALIGN UP0, UR4, UR4 ;  /* 0x00000004000475e3 */ /* 0x000e640008200800 */
[----:B-1----:R-:W-:Y:S01]  /*31d0*/  MOV R10, UR4 ;  /* 0x00000004000a7c02 */ /* 0x002fe20008000f00 */
[----:B------:R-:W-:Y:S06]  /*31e0*/  BRA.U UP0, `(.L_x_60) ;  /* 0x0000000100187547 */ /* 0x000fec000b800000 */
.L_x_61:
[----:B------:R-:W-:Y:S05]  /*31f0*/  NANOSLEEP 0x64 ;  /* 0x000000640000795d */ /* 0x000fea0003800000 */
[----:B------:R-:W-:-:S05]  /*3200*/  UMOV UR4, 0x10 ;  /* 0x0000001000047882 */ /* 0x000fca0000000000 */
[----:B------:R-:W-:Y:S04]  /*3210*/  DEPBAR.LE SB1, 0x36 ;  /* 0x00009d800000791a */ /* 0x000fe80000000000 */
[----:B------:R-:W1:Y:S02]  /*3220*/  UTCATOMSWS.2CTA.FIND_AND_SET.ALIGN UP0, UR4, UR4 ;  /* 0x00000004000475e3 */ /* 0x000e640008200800 */
[----:B-1----:R-:W-:Y:S01]  /*3230*/  MOV R10, UR4 ;  /* 0x00000004000a7c02 */ /* 0x002fe20008000f00 */
[----:B------:R-:W-:Y:S05]  /*3240*/  BRA.U !UP0, `(.L_x_61) ;  /* 0xfffffffd08e87547 */ /* 0x000fea000b83ffff */
.L_x_60:
[----:B------:R-:W1:Y:S01]  /*3250*/  LDS R6, [UR5+0x10] ;  /* 0x00001005ff067984 */ /* 0x000e620008000800 */
[----:B------:R-:W-:Y:S01]  /*3260*/  IMAD.U32 R0, RZ, RZ, UR6 ;  /* 0x00000006ff007e24 */ /* 0x000fe2000f8e00ff */
[----:B------:R-:W-:-:S03]  /*3270*/  MOV R4, UR28 ;  /* 0x0000001c00047c02 */ /* 0x000fc60008000f00 */
[----:B------:R-:W-:Y:S01]  /*3280*/  VIADD R0, R0, 0x120 ;  /* 0x0000012000007836 */ /* 0x000fe20000000000 */
[----:B-1----:R-:W-:-:S04]  /*3290*/  SHF.L.U32 R6, R6, 0x1f, RZ ;  /* 0x0000001f06067819 */ /* 0x002fc800000006ff */
[----:B------:R-:W1:Y:S02]  /*32a0*/  SYNCS.PHASECHK.TRANS64.TRYWAIT P0, [UR5+0x8], R6 ;  /* 0x00000806ff0075a7 */ /* 0x000e640008001105 */
[----:B-1----:R-:W-:Y:S05]  /*32b0*/  @P0 BRA `(.L_x_62) ;  /* 0x0000000000080947 */ /* 0x002fea0003800000 */
[----:B------:R-:W1:Y:S02]  /*32c0*/  SYNCS.PHASECHK.TRANS64.TRYWAIT P0, [UR5+0x8], R6 ;  /* 0x00000806ff0075a7 */ /* 0x000e640008001105 */
[----:B-1----:R-:W-:Y:S05]  /*32d0*/  @!P0 BRA `(.L_x_63) ;  /* 0x0000003c00a48947 */ /* 0x002fea0003800000 */
.L_x_62:
[----:B------:R-:W-:Y:S01]  /*32e0*/  PRMT R4, R4, 0x654, R0 ;  /* 0x0000065404047816 */ /* 0x000fe20000000000 */
[----:B------:R-:W-:Y:S01]  /*32f0*/  HFMA2 R0, -RZ, RZ, 0, 5.9604644775390625e-08 ;  /* 0x00000001ff007431 */ /* 0x000fe200000001ff */
[----:B------:R-:W-:Y:S01]  /*3300*/  UPRMT UR4, UR28, 0x654, UR7 ;  /* 0x000006541c047896 */ /* 0x000fe20008000007 */
[----:B------:R-:W-:Y:S02]  /*3310*/  IMAD.MOV.U32 R8, RZ, RZ, 0xffff ;  /* 0x0000ffffff087424 */ /* 0x000fe400078e00ff */
[----:B-1----:R-:W-:Y:S02]  /*3320*/  IMAD.MOV.U32 R6, RZ, RZ, 0x4 ;  /* 0x00000004ff067424 */ /* 0x002fe400078e00ff */
[----:B------:R-:W-:Y:S01]  /*3330*/  IMAD.SHL.U32 R9, R10, 0x20, RZ ;  /* 0x000000200a097824 */ /* 0x000fe200078e00ff */
[----:B------:R-:W-:Y:S02]  /*3340*/  MOV R5, UR4 ;  /* 0x0000000400057c02 */ /* 0x000fe40008000f00 */
[-C--:B------:R-:W-:Y:S01]  /*3350*/  SHF.L.U32 R8, R8, R10.reuse, RZ ;  /* 0x0000000a08087219 */ /* 0x080fe200000006ff */
[----:B------:R1:W-:Y:S01]  /*3360*/  SYNCS.ARRIVE.TRANS64.RED RZ, [UR4], R6 ;  /* 0x00000006ffff79a7 */ /* 0x0003e20008000404 */
[----:B------:R-:W-:Y:S01]  /*3370*/  SHF.L.U32 R7, R0, R10, RZ ;  /* 0x0000000a00077219 */ /* 0x000fe200000006ff */
[----:B------:R1:W-:Y:S04]  /*3380*/  STS [UR6+0x120], R9 ;  /* 0x00012009ff007988 */ /* 0x0003e80008000806 */
[----:B------:R1:W-:Y:S04]  /*3390*/  STAS [R4.64], R10 ;  /* 0x0000000a04007dbd */ /* 0x0003e8000c0008ff */
[----:B------:R1:W-:Y:S04]  /*33a0*/  ATOMS.OR RZ, [UR5+0x14], R8 ;  /* 0x00001408ffff798c */ /* 0x0003e8000b000005 */
[----:B------:R1:W-:Y:S04]  /*33b0*/  ATOMS.OR RZ, [UR5+0x18], R7 ;  /* 0x00001807ffff798c */ /* 0x0003e8000b000005 */
[----:B------:R1:W-:Y:S02]  /*33c0*/  ATOMS.XOR RZ, [UR5+0x10], R0 ;  /* 0x00001000ffff798c */ /* 0x0003e4000b800005 */
.L_x_59:
[----:B------:R-:W-:Y:S05]  /*33d0*/  BSYNC B0 ;  /* 0x0000000000007941 */ /* 0x000fea0003800000 */
.L_x_58:
[----:B------:R-:W-:Y:S05]  /*33e0*/  BRA.U UP1, `(.L_x_64) ;  /* 0x00000001016c7547 */ /* 0x000fea000b800000 */
[----:B------:R-:W-:-:S03]  /*33f0*/  UMOV UR4, 0xffffffff ;  /* 0xffffffff00047882 */ /* 0x000fc60000000000 */
[----:B------:R-:W-:Y:S05]  /*3400*/  BRA.DIV UR4, `(.L_x_65) ;  /* 0x0000003e04707947 */ /* 0x000fea000b800000 */
[----:B------:R-:W-:-:S13]  /*3410*/  ELECT P0, URZ, PT ;  /* 0x0000000000ff782f */ /* 0x000fda0003800000 */
.L_x_133:
[----:B------:R-:W-:Y:S05]  /*3420*/  @!P0 BRA `(.L_x_64) ;  /* 0x00000000005c8947 */ /* 0x000fea0003800000 */
[----:B-1----:R-:W1:Y:S02]  /*3430*/  LDS R4, [UR5+0x10] ;  /* 0x00001005ff047984 */ /* 0x002e640008000800 */
[----:B-1----:R-:W-:-:S04]  /*3440*/  SHF.L.U32 R4, R4, 0x1f, RZ ;  /* 0x0000001f04047819 */ /* 0x002fc800000006ff */
[----:B------:R-:W1:Y:S02]  /*3450*/  SYNCS.PHASECHK.TRANS64.TRYWAIT P0, [UR5+0x8], R4 ;  /* 0x00000804ff0075a7 */ /* 0x000e640008001105 */
[----:B-1----:R-:W-:Y:S05]  /*3460*/  @P0 BRA `(.L_x_66) ;  /* 0x0000000000080947 */ /* 0x002fea0003800000 */
[----:B------:R-:W1:Y:S02]  /*3470*/  SYNCS.PHASECHK.TRANS64.TRYWAIT P0, [UR5+0x8], R4 ;  /* 0x00000804ff0075a7 */ /* 0x000e640008001105 */
[----:B-1----:R-:W-:Y:S05]  /*3480*/  @!P0 BRA `(.L_x_67) ;  /* 0x0000003c00748947 */ /* 0x002fea0003800000 */
.L_x_66:
[----:B------:R-:W2:Y:S01]  /*3490*/  LDS R6, [UR6+0x120] ;  /* 0x00012006ff067984 */ /* 0x000ea20008000800 */
[----:B-1----:R-:W-:Y:S02]  /*34a0*/  HFMA2 R0, -RZ, RZ, 0, 5.9604644775390625e-08 ;  /* 0x00000001ff007431 */ /* 0x002fe400000001ff */
[----:B------:R-:W-:Y:S01]  /*34b0*/  IMAD.MOV.U32 R4, RZ, RZ, 0xffff ;  /* 0x0000ffffff047424 */ /* 0x000fe200078e00ff */
[----:B------:R-:W-:Y:S01]  /*34c0*/  UPRMT UR4, UR28, 0x654, UR7 ;  /* 0x000006541c047896 */ /* 0x000fe20008000007 */
[----:B--2---:R-:W-:-:S03]  /*34d0*/  IMAD.SHL.U32 R5, R6, 0x20, RZ ;  /* 0x0000002006057824 */ /* 0x004fc600078e00ff */
[-C--:B------:R-:W-:Y:S02]  /*34e0*/  SHF.L.U32 R4, R4, R6.reuse, RZ ;  /* 0x0000000604047219 */ /* 0x080fe400000006ff */
[----:B------:R-:W-:Y:S01]  /*34f0*/  SHF.L.U32 R6, R0, R6, RZ ;  /* 0x0000000600067219 */ /* 0x000fe200000006ff */
[----:B------:R2:W-:Y:S04]  /*3500*/  STS [UR6+0x120], R5 ;  /* 0x00012005ff007988 */ /* 0x0005e80008000806 */
[----:B------:R2:W-:Y:S04]  /*3510*/  ATOMS.OR RZ, [UR5+0x14], R4 ;  /* 0x00001404ffff798c */ /* 0x0005e8000b000005 */
[----:B------:R2:W-:Y:S01]  /*3520*/  ATOMS.OR RZ, [UR5+0x18], R6 ;  /* 0x00001806ffff798c */ /* 0x0005e2000b000005 */
[----:B------:R-:W-:Y:S03]  /*3530*/  SYNCS.ARRIVE.TRANS64.RED.A1T0 RZ, [UR4], RZ ;  /* 0x000000ffffff79a7 */ /* 0x000fe60008100404 */
[----:B------:R2:W-:Y:S01]  /*3540*/  ATOMS.XOR RZ, [UR5+0x10], R0 ;  /* 0x00001000ffff798c */ /* 0x0005e2000b800005 */
[----:B------:R-:W-:Y:S05]  /*3550*/  BRA `(.L_x_64) ;  /* 0x0000000000107947 */ /* 0x000fea0003800000 */
.L_x_57:
[----:B------:R-:W-:Y:S02]  /*3560*/  MOV R0, 0xffffffff ;  /* 0xffffffff00007802 */ /* 0x000fe40000000f00 */
[----:B------:R-:W-:-:S03]  /*3570*/  MOV R4, 0x35a0 ;  /* 0x000035a000047802 */ /* 0x000fc60000000f00 */
[----:B------:R1:W-:Y:S04]  /*3580*/  STS [UR6+0x120], R0 ;  /* 0x00012000ff007988 */ /* 0x0003e80008000806 */
[----:B-1---5:R-:W-:Y:S05]  /*3590*/  CALL.REL.NOINC `($__internal_1_$__cuda_sm10x_tcgen05_guardrail_trap_phase_invalid_during_alloc) ;  /* 0x00000040007c7944 */ /* 0x022fea0003c00000 */
.L_x_64:
[----:B------:R-:W-:Y:S05]  /*35a0*/  WARPSYNC.ALL ;  /* 0x0000000000007948 */ /* 0x000fea0003800000 */
[----:B------:R-:W3:Y:S01]  /*35b0*/  S2UR UR4, SR_CgaCtaId ;  /* 0x00000000000479c3 */ /* 0x000ee20000008800 */
[----:B------:R-:W-:Y:S01]  /*35c0*/  UMOV UR13, 0x400 ;  /* 0x00000400000d7882 */ /* 0x000fe20000000000 */
[----:B------:R-:W-:-:S06]  /*35d0*/  NOP ;  /* 0x0000000000007918 */ /* 0x000fcc0000000000 */
[----:B------:R-:W-:Y:S06]  /*35e0*/  BAR.ARV 0x6, 0xa0 ;  /* 0x0182800000007b1d */ /* 0x000fec0000002000 */
[----:B------:R-:W4:Y:S01]  /*35f0*/  LDCU UR6, c[0x0][0x38c] ;  /* 0x00007180ff0677ac */ /* 0x000f220008000800 */
[----:B------:R-:W-:Y:S01]  /*3600*/  LOP3.LUT R3, R3, 0xffff, RZ, 0xc0, !PT ;  /* 0x0000ffff03037812 */ /* 0x000fe200078ec0ff */
[----:B-1----:R-:W-:Y:S01]  /*3610*/  IMAD.MOV.U32 R9, RZ, RZ, 0x1 ;  /* 0x00000001ff097424 */ /* 0x002fe200078e00ff */
[----:B------:R-:W-:Y:S01]  /*3620*/  LOP3.LUT R2, R2, 0xffff, RZ, 0xc0, !PT ;  /* 0x0000ffff02027812 */ /* 0x000fe200078ec0ff */
[----:B------:R-:W-:Y:S01]  /*3630*/  IMAD.MOV.U32 R8, RZ, RZ, RZ ;  /* 0x000000ffff087224 */ /* 0x000fe200078e00ff */
[----:B------:R-:W-:Y:S01]  /*3640*/  R2UR UR16, R3 ;  /* 0x00000000031072ca */ /* 0x000fe200000e0000 */
[----:B------:R-:W-:Y:S01]  /*3650*/  UMOV UR20, URZ ;  /* 0x000000ff00147c82 */ /* 0x000fe20008000000 */
[----:B------:R-:W-:-:S02]  /*3660*/  R2UR UR24, R2 ;  /* 0x00000000021872ca */ /* 0x000fc400000e0000 */
[----:B------:R-:W-:Y:S01]  /*3670*/  CS2R R2, SRZ ;  /* 0x0000000000027805 */ /* 0x000fe2000001ff00 */
[----:B------:R-:W-:Y:S01]  /*3680*/  UMOV UR10, URZ ;  /* 0x000000ff000a7c82 */ /* 0x000fe20008000000 */
[----:B---3--:R-:W-:Y:S02]  /*3690*/  ULEA UR13, UR4, UR13, 0x18 ;  /* 0x0000000d040d7291 */ /* 0x008fe4000f8ec0ff */
[----:B------:R-:W-:Y:S02]  /*36a0*/  UISETP.NE.AND UP3, UPT, UR27, URZ, UPT ;  /* 0x000000ff1b00728c */ /* 0x000fe4000bf65270 */
[----:B------:R-:W-:Y:S02]  /*36b0*/  UIADD3 UR5, UPT, UPT, UR13, 0x2400, URZ ;  /* 0x000024000d057890 */ /* 0x000fe4000fffe0ff */
[----:B------:R-:W-:Y:S02]  /*36c0*/  UIADD3 UR4, UPT, UPT, UR13, 0x4c00, URZ ;  /* 0x00004c000d047890 */ /* 0x000fe4000fffe0ff */
[----:B----4-:R-:W-:Y:S01]  /*36d0*/  UIADD3 UR6, UPT, UPT, UR6, 0x1f, URZ ;  /* 0x0000001f06067890 */ /* 0x010fe2000fffe0ff */
[----:B--2---:R-:W1:Y:S01]  /*36e0*/  LDS R0, [UR13+0x120] ;  /* 0x0001200dff007984 */ /* 0x004e620008000800 */
[----:B------:R-:W-:-:S02]  /*36f0*/  USHF.R.U32.HI UR5, URZ, 0x4, UR5 ;  /* 0x00000004ff057899 */ /* 0x000fc40008011605 */
[----:B------:R-:W-:Y:S02]  /*3700*/  USHF.R.S32.HI UR21, URZ, 0x1f, UR6 ;  /* 0x0000001fff157899 */ /* 0x000fe40008011406 */
[----:B------:R-:W-:Y:S02]  /*3710*/  USHF.R.U32.HI UR4, URZ, 0x4, UR4 ;  /* 0x00000004ff047899 */ /* 0x000fe40008011604 */
[----:B------:R-:W-:Y:S02]  /*3720*/  ULEA.HI UR21, UR21, UR6, URZ, 0x5 ;  /* 0x0000000615157291 */ /* 0x000fe4000f8f28ff */
[----:B------:R-:W-:Y:S02]  /*3730*/  ULOP3.LUT UR5, UR5, 0x3fff, URZ, 0xc0, !UPT ;  /* 0x00003fff05057892 */ /* 0x000fe4000f8ec0ff */
[----:B------:R-:W-:Y:S02]  /*3740*/  USHF.R.S32.HI UR21, URZ, 0x5, UR21 ;  /* 0x00000005ff157899 */ /* 0x000fe40008011415 */
[----:B------:R-:W-:-:S02]  /*3750*/  ULOP3.LUT UR18, UR4, 0x3fff, URZ, 0xc0, !UPT ;  /* 0x00003fff04127892 */ /* 0x000fc4000f8ec0ff */
[----:B------:R-:W-:Y:S02]  /*3760*/  UISETP.LT.AND UP0, UPT, UR21, 0x1, UPT ;  /* 0x000000011500788c */ /* 0x000fe4000bf01270 */
[----:B------:R-:W-:Y:S02]  /*3770*/  ULOP3.LUT UR17, UR5, 0x10000, URZ, 0xfc, !UPT ;  /* 0x0001000005117892 */ /* 0x000fe4000f8efcff */
[----:B------:R-:W-:Y:S02]  /*3780*/  ULOP3.LUT UR18, UR18, 0x10000, URZ, 0xfc, !UPT ;  /* 0x0001000012127892 */ /* 0x000fe4000f8efcff */
[----:B------:R-:W-:Y:S01]  /*3790*/  USEL UR25, UR21, 0x1, !UP0 ;  /* 0x0000000115197887 */ /* 0x000fe2000c000000 */
[----:B------:R-:W-:Y:S01]  /*37a0*/  UMOV UR11, URZ ;  /* 0x000000ff000b7c82 */ /* 0x000fe20008000000 */
[----:B------:R-:W-:Y:S01]  /*37b0*/  UMOV UR22, 0x0 ;  /* 0x0000000000167882 */ /* 0x000fe20000000000 */
[----:B------:R-:W-:Y:S01]  /*37c0*/  UMOV UR23, 0x81004a0 ;  /* 0x081004a000177882 */ /* 0x000fe20000000000 */
[----:B-1----:R-:W-:-:S15]  /*37d0*/  R2UR UR26, R0 ;  /* 0x00000000001a72ca */ /* 0x002fde00000e0000 */
.L_x_75:
[C---:B------:R-:W-:Y:S02]  /*37e0*/  LEA R0, R8.reuse, UR13, 0x3 ;  /* 0x0000000d08007c11 */ /* 0x040fe4000f8e18ff */
[----:B------:R-:W-:Y:S02]  /*37f0*/  SHF.L.U32 R4, R3, 0x1f, RZ ;  /* 0x0000001f03047819 */ /* 0x000fe400000006ff */
[----:B------:R-:W-:Y:S02]  /*3800*/  LEA R5, R8, UR13, 0x4 ;  /* 0x0000000d08057c11 */ /* 0x000fe4000f8e20ff */
[----:B------:R-:W1:Y:S02]  /*3810*/  SYNCS.PHASECHK.TRANS64.TRYWAIT P0, [R0+URZ+0x70], R4 ;  /* 0x00007004000075a7 */ /* 0x000e6400080011ff */
[----:B-1-3--:R-:W-:Y:S05]  /*3820*/  @!P0 BRA `(.L_x_68) ;  /* 0x0000003800a48947 */ /* 0x00afea0003800000 */
.L_x_134:
[----:B-1----:R-:W1:Y:S01]  /*3830*/  LDS.128 R4, [R5+0x100] ;  /* 0x0001000005047984 */ /* 0x002e620000000c00 */
[----:B------:R-:W-:Y:S02]  /*3840*/  VIADD R0, R0, 0x80 ;  /* 0x0000008000007836 */ /* 0x000fe40000000000 */
[----:B------:R-:W-:Y:S01]  /*3850*/  VIADD R8, R8, 0x1 ;  /* 0x0000000108087836 */ /* 0x000fe20000000000 */
[----:B------:R-:W-:Y:S01]  /*3860*/  @!PT LDS RZ, [RZ] ;  /* 0x00000000fffff984 */ /* 0x000fe20000000800 */
[----:B------:R-:W-:Y:S01]  /*3870*/  @!PT LDS RZ, [RZ] ;  /* 0x00000000fffff984 */ /* 0x000fe20000000800 */
[----:B------:R-:W-:Y:S01]  /*3880*/  @!PT LDS RZ, [RZ] ;  /* 0x00000000fffff984 */ /* 0x000fe20000000800 */
[----:B------:R-:W-:Y:S01]  /*3890*/  @!PT LDS RZ, [RZ] ;  /* 0x00000000fffff984 */ /* 0x000fe20000000800 */
[----:B------:R2:W-:Y:S06]  /*38a0*/  MEMBAR.ALL.CTA ;  /* 0x0000000000007992 */ /* 0x0005ec0000008000 */
[----:B--2---:R-:W2:Y:S01]  /*38b0*/  FENCE.VIEW.ASYNC.S ;  /* 0x00000000000073c6 */ /* 0x004ea20000000000 */
[----:B------:R-:W-:-:S04]  /*38c0*/  PRMT R0, RZ, 0x654, R0 ;  /* 0x00000654ff007816 */ /* 0x000fc80000000000 */
[----:B--2---:R2:W-:Y:S01]  /*38d0*/  SYNCS.ARRIVE.TRANS64.RED.A1T0 RZ, [R0+URZ], RZ ;  /* 0x000000ff00ff79a7 */ /* 0x0045e200081004ff */
[----:B-1----:R-:W-:Y:S01]  /*38e0*/  LOP3.LUT P1, RZ, R6, 0x1, RZ, 0xc0, !PT ;  /* 0x0000000106ff7812 */ /* 0x002fe2000782c0ff */
[----:B--2---:R-:W-:-:S12]  /*38f0*/  BRA.U UP3, `(.L_x_69) ;  /* 0x0000000103cc7547 */ /* 0x004fd8000b800000 */
[----:B------:R-:W1:Y:S01]  /*3900*/  LDCU UR4, c[0x0][0x38c] ;  /* 0x00007180ff0477ac */ /* 0x000e620008000800 */
[----:B------:R-:W-:Y:S02]  /*3910*/  PLOP3.LUT P2, PT, PT, PT, PT, 0x80, 0x8 ;  /* 0x000000000008781c */ /* 0x000fe40003f4f070 */
[----:B------:R-:W-:Y:S01]  /*3920*/  SHF.L.U32 R4, R9, 0x1f, RZ ;  /* 0x0000001f09047819 */ /* 0x000fe200000006ff */
[----:B------:R-:W-:Y:S02]  /*3930*/  ULEA UR19, UR20, UR13, 0x3 ;  /* 0x0000000d14137291 */ /* 0x000fe4000f8e18ff */
[----:B-1----:R-:W-:-:S06]  /*3940*/  UISETP.GE.AND UP0, UPT, UR4, 0x1, UPT ;  /* 0x000000010400788c */ /* 0x002fcc000bf06270 */
[----:B------:R-:W-:-:S05]  /*3950*/  PLOP3.LUT P0, PT, PT, PT, UP0, 0x80, 0x8 ;  /* 0x000000000008781c */ /* 0x000fca0003f0f008 */
[----:B------:R-:W-:-:S08]  /*3960*/  @UP0 ULEA UR4, UR10, UR13, 0x3 ;  /* 0x0000000d0a040291 */ /* 0x000fd0000f8e18ff */
[----:B------:R-:W-:-:S04]  /*3970*/  @P0 SHF.L.U32 R0, R2, 0x1f, RZ ;  /* 0x0000001f02000819 */ /* 0x000fc800000006ff */
[----:B------:R1:W2:Y:S01]  /*3980*/  @P0 SYNCS.PHASECHK.TRANS64.TRYWAIT P2, [UR4], R0 ;  /* 0x00000000ff0005a7 */ /* 0x0002a20008041104 */
[----:B------:R-:W3:Y:S02]  /*3990*/  SYNCS.PHASECHK.TRANS64.TRYWAIT P0, [UR19+0xb0], R4 ;  /* 0x0000b004ff0075a7 */ /* 0x000ee40008001113 */
[----:B-123--:R-:W-:Y:S05]  /*39a0*/  @!P0 BRA `(.L_x_70) ;  /* 0x0000003800588947 */ /* 0x00efea0003800000 */
.L_x_136:
[----:B------:R-:W-:Y:S01]  /*39b0*/  UMOV UR14, UR11 ;  /* 0x0000000b000e7c82 */ /* 0x000fe20008000000 */
[----:B------:R-:W-:Y:S05]  /*39c0*/  BRA.U !UP0, `(.L_x_71) ;  /* 0x0000000108887547 */ /* 0x000fea000b800000 */
[----:B------:R-:W-:Y:S02]  /*39d0*/  UIADD3 UR14, UPT, UPT, UR25, UR11, URZ ;  /* 0x0000000b190e7290 */ /* 0x000fe4000fffe0ff */
[----:B------:R-:W-:Y:S02]  /*39e0*/  ULEA UR15, UR20, UR26, 0x5 ;  /* 0x0000001a140f7291 */ /* 0x000fe4000f8e28ff */
[----:B------:R-:W-:Y:S01]  /*39f0*/  UPLOP3.LUT UP2, UPT, UPT, UPT, UPT, 0x40, 0x4 ;  /* 0x000000000004789c */ /* 0x000fe20003f4e870 */
[----:B------:R-:W-:Y:S01]  /*3a00*/  UMOV UR12, UR21 ;  /* 0x00000015000c7c82 */ /* 0x000fe20008000000 */
[----:B------:R-:W-:-:S09]  /*3a10*/  UMOV UR5, UR10 ;  /* 0x0000000a00057c82 */ /* 0x000fd20008000000 */
.L_x_74:
[----:B--2---:R-:W-:Y:S01]  /*3a20*/  ULEA UR6, UR5, UR13, 0x3 ;  /* 0x0000000d05067291 */ /* 0x004fe2000f8e18ff */
[----:B---3--:R-:W-:Y:S11]  /*3a30*/  @P2 BRA `(.L_x_72) ;  /* 0x00000000000c2947 */ /* 0x008ff60003800000 */
[----:B-1----:R-:W-:Y:S04]  /*3a40*/  SHF.L.U32 R4, R2, 0x1f, RZ ;  /* 0x0000001f02047819 */ /* 0x002fe800000006ff */
[----:B------:R-:W1:Y:S02]  /*3a50*/  SYNCS.PHASECHK.TRANS64.TRYWAIT P0, [UR6], R4 ;  /* 0x00000004ff0075a7 */ /* 0x000e640008001106 */
[----:B-1----:R-:W-:Y:S05]  /*3a60*/  @!P0 BRA `(.L_x_73) ;  /* 0x0000003800408947 */ /* 0x002fea0003800000 */
.L_x_72:
[----:B------:R-:W-:Y:S01]  /*3a70*/  UISETP.NE.AND UP0, UPT, UR12, 0x1, UPT ;  /* 0x000000010c00788c */ /* 0x000fe2000bf05270 */
[----:B------:R-:W-:Y:S01]  /*3a80*/  PLOP3.LUT P2, PT, PT, PT, PT, 0x80, 0x8 ;  /* 0x000000000008781c */ /* 0x000fe20003f4f070 */
[----:B------:R-:W-:Y:S02]  /*3a90*/  UIADD3 UR4, UPT, UPT, UR5, 0x1, URZ ;  /* 0x0000000105047890 */ /* 0x000fe4000fffe0ff */
[----:B------:R-:W-:Y:S02]  /*3aa0*/  ULEA UR8, UR5, UR18, 0x6 ;  /* 0x0000001205087291 */ /* 0x000fe4000f8e30ff */
[----:B------:R-:W-:Y:S01]  /*3ab0*/  UISETP.NE.AND UP1, UPT, UR4, 0x5, UPT ;  /* 0x000000050400788c */ /* 0x000fe2000bf25270 */
[----:B------:R-:W-:Y:S01]  /*3ac0*/  PLOP3.LUT P0, PT, PT, PT, UP0, 0x80, 0x8 ;  /* 0x000000000008781c */ /* 0x000fe20003f0f008 */
[----:B------:R-:W-:Y:S02]  /*3ad0*/  UIADD3 UR11, UPT, UPT, UR11, 0x1, URZ ;  /* 0x000000010b0b7890 */ /* 0x000fe4000fffe0ff */
[----:B------:R-:W-:Y:S02]  /*3ae0*/  USEL UR7, URZ, 0x1, UP1 ;  /* 0x00000001ff077887 */ /* 0x000fe40008800000 */
[----:B------:R-:W-:Y:S01]  /*3af0*/  USEL UR10, UR4, URZ, UP1 ;  /* 0x000000ff040a7287 */ /* 0x000fe20008800000 */
[----:B------:R-:W-:Y:S01]  /*3b00*/  UMOV UR9, 0xc0004010 ;  /* 0xc000401000097882 */ /* 0x000fe20000000000 */
[----:B------:R-:W-:Y:S02]  /*3b10*/  UIADD3 UR12, UPT, UPT, UR12, -0x1, URZ ;  /* 0xffffffff0c0c7890 */ /* 0x000fe4000fffe0ff */
[----:B------:R-:W-:Y:S01]  /*3b20*/  LOP3.LUT R2, R2, UR7, RZ, 0x3c, !PT ;  /* 0x0000000702027c12 */ /* 0x000fe2000f8e3cff */
[----:B------:R-:W-:Y:S01]  /*3b30*/  @UP0 ULEA UR4, UR10, UR13, 0x3 ;  /* 0x0000000d0a040291 */ /* 0x000fe2000f8e18ff */
[----:B------:R-:W-:Y:S02]  /*3b40*/  UMOV UR7, 0xc0004010 ;  /* 0xc000401000077882 */ /* 0x000fe40000000000 */
[----:B-1----:R-:W-:Y:S01]  /*3b50*/  @P0 SHF.L.U32 R0, R2, 0x1f, RZ ;  /* 0x0000001f02000819 */ /* 0x002fe200000006ff */
[----:B------:R-:W-:Y:S05]  /*3b60*/  UISETP.NE.AND UP0, UPT, UR11, UR14, UPT ;  /* 0x0000000e0b00728c */ /* 0x000fea000bf05270 */
[----:B------:R2:W3:Y:S01]  /*3b70*/  @P0 SYNCS.PHASECHK.TRANS64.TRYWAIT P2, [UR4], R0 ;  /* 0x00000000ff0005a7 */ /* 0x0004e20008041104 */
[----:B------:R-:W-:Y:S02]  /*3b80*/  UIADD3 UR4, UPT, UPT, UR6, 0x28, URZ ;  /* 0x0000002806047890 */ /* 0x000fe4000fffe0ff */
[----:B------:R-:W-:Y:S03]  /*3b90*/  ULEA UR6, UR5, UR17, 0x7 ;  /* 0x0000001105067291 */ /* 0x000fe6000f8e38ff */
[----:B------:R-:W-:Y:S06]  /*3ba0*/  UMOV UR5, UR10 ;  /* 0x0000000a00057c82 */ /* 0x000fec0008000000 */
[----:B------:R2:W-:Y:S01]  /*3bb0*/  UTCIMMA.2CTA gdesc[UR6], gdesc[UR8], tmem[UR15], tmem[UR22], idesc[UR23], UP2 ;  /* 0x00ff1608060075ea */ /* 0x0005e2000920010f */
[----:B------:R-:W-:Y:S01]  /*3bc0*/  UPLOP3.LUT UP2, UPT, UPT, UPT, UPT, 0x80, 0x8 ;  /* 0x000000000008789c */ /* 0x000fe20003f4f070 */
[----:B------:R2:W-:Y:S01]  /*3bd0*/  UTCBAR.2CTA.MULTICAST [UR4], URZ, UR16 ;  /* 0x000000ff040073e9 */ /* 0x0005e20008200810 */
[----:B------:R-:W-:Y:S09]  /*3be0*/  BRA.U UP0, `(.L_x_74) ;  /* 0xfffffffd008c7547 */ /* 0x000ff2000b83ffff */
.L_x_71:
[----:B--2---:R-:W-:Y:S01]  /*3bf0*/  UIADD3 UR4, UPT, UPT, UR19, 0x90, URZ ;  /* 0x0000009013047890 */ /* 0x004fe2000fffe0ff */
[----:B------:R-:W-:-:S08]  /*3c00*/  UMOV UR11, UR14 ;  /* 0x0000000e000b7c82 */ /* 0x000fd00008000000 */
[----:B------:R2:W-:Y:S01]  /*3c10*/  UTCBAR.2CTA.MULTICAST [UR4], URZ, UR24 ;  /* 0x000000ff040073e9 */ /* 0x0005e20008200818 */
[----:B------:R-:W-:Y:S02]  /*3c20*/  NOP ;  /* 0x0000000000007918 */ /* 0x000fe40000000000 */
.L_x_69:
[----:B--2---:R-:W-:Y:S01]  /*3c30*/  UIADD3 UR4, UPT, UPT, UR20, 0x1, URZ ;  /* 0x0000000114047890 */ /* 0x004fe2000fffe0ff */
[----:B------:R-:W-:-:S03]  /*3c40*/  ISETP.NE.AND P0, PT, R8, 0x2, PT ;  /* 0x000000020800780c */ /* 0x000fc60003f05270 */
[----:B------:R-:W-:Y:S01]  /*3c50*/  UISETP.NE.AND UP0, UPT, UR4, 0x4, UPT ;  /* 0x000000040400788c */ /* 0x000fe2000bf05270 */
[----:B-1----:R-:W-:Y:S02]  /*3c60*/  SEL R0, RZ, 0x1, P0 ;  /* 0x00000001ff007807 */ /* 0x002fe40000000000 */
[----:B------:R-:W-:Y:S01]  /*3c70*/  SEL R8, R8, RZ, P0 ;  /* 0x000000ff08087207 */ /* 0x000fe20000000000 */
[----:B------:R-:W-:Y:S01]  /*3c80*/  USEL UR5, URZ, 0x1, UP0 ;  /* 0x00000001ff057887 */ /* 0x000fe20008000000 */
[----:B------:R-:W-:Y:S01]  /*3c90*/  LOP3.LUT R3, R3, R0, RZ, 0x3c, !PT ;  /* 0x0000000003037212 */ /* 0x000fe200078e3cff */
[----:B------:R-:W-:-:S04]  /*3ca0*/  USEL UR20, UR4, URZ, UP0 ;  /* 0x000000ff04147287 */ /* 0x000fc80008000000 */
[----:B------:R-:W-:Y:S01]  /*3cb0*/  LOP3.LUT R9, R9, UR5, RZ, 0x3c, !PT ;  /* 0x0000000509097c12 */ /* 0x000fe2000f8e3cff */
[----:B------:R-:W-:Y:S07]  /*3cc0*/  @P1 BRA `(.L_x_75) ;  /* 0xfffffff800c41947 */ /* 0x000fee000383ffff */
[----:B------:R-:W1:Y:S01]  /*3cd0*/  S2UR UR8, SR_CgaCtaId ;  /* 0x00000000000879c3 */ /* 0x000e620000008800 */
[----:B------:R-:W-:Y:S01]  /*3ce0*/  ELECT P0, URZ, PT ;  /* 0x0000000000ff782f */ /* 0x000fe20003800000 */
[----:B------:R-:W-:Y:S01]  /*3cf0*/  HFMA2 R0, -RZ, RZ, 0, 5.9604644775390625e-08 ;  /* 0x00000001ff007431 */ /* 0x000fe200000001ff */
[----:B------:R-:W-:-:S05]  /*3d00*/  UMOV UR4, 0x40 ;  /* 0x0000004000047882 */ /* 0x000fca0000000000 */
[----:B------:R-:W-:Y:S01]  /*3d10*/  UVIRTCOUNT.DEALLOC.SMPOOL 0x80 ;  /* 0x000000800000784c */ /* 0x000fe20000000000 */
[----:B------:R-:W-:Y:S02]  /*3d20*/  UISETP.NE.AND UP1, UPT, UR27, URZ, UPT ;  /* 0x000000ff1b00728c */ /* 0x000fe4000bf25270 */
[----:B-1----:R-:W-:-:S09]  /*3d30*/  ULEA UR8, UR8, UR4, 0x18 ;  /* 0x0000000408087291 */ /* 0x002fd2000f8ec0ff */
[----:B------:R1:W-:Y:S01]  /*3d40*/  @P0 STS.U8 [UR8+0x1c], R0 ;  /* 0x00001c00ff000988 */ /* 0x0003e20008000008 */
[----:B------:R-:W-:Y:S05]  /*3d50*/  BRA.U UP1, `(.L_x_76) ;  /* 0x0000000101a07547 */ /* 0x000fea000b800000 */
[----:B------:R-:W-:Y:S01]  /*3d60*/  UIADD3 UR7, UPT, UPT, UR13, 0xb0, URZ ;  /* 0x000000b00d077890 */ /* 0x000fe2000fffe0ff */
[----:B------:R-:W-:-:S03]  /*3d70*/  SHF.L.U32 R2, R9, 0x1f, RZ ;  /* 0x0000001f09027819 */ /* 0x000fc600000006ff */
[----:B------:R-:W-:-:S09]  /*3d80*/  ULEA UR4, UR20, UR7, 0x3 ;  /* 0x0000000714047291 */ /* 0x000fd2000f8e18ff */
[----:B------:R-:W2:Y:S02]  /*3d90*/  SYNCS.PHASECHK.TRANS64.TRYWAIT P0, [UR4], R2 ;  /* 0x00000002ff0075a7 */ /* 0x000ea40008001104 */
[----:B--2---:R-:W-:Y:S05]  /*3da0*/  @!P0 BRA `(.L_x_77) ;  /* 0x0000003400888947 */ /* 0x004fea0003800000 */
.L_x_139:
        /* <DEDUP_REMOVED lines=9> */
.L_x_141:
        /* <DEDUP_REMOVED lines=9> */
.L_x_143:
[----:B------:R-:W-:-:S04]  /*3ed0*/  UIADD3 UR4, UPT, UPT, UR4, 0x1, URZ ;  /* 0x0000000104047890 */ /* 0x000fc8000fffe0ff */
[----:B------:R-:W-:-:S04]  /*3ee0*/  UISETP.NE.AND UP0, UPT, UR4, 0x4, UPT ;  /* 0x000000040400788c */ /* 0x000fc8000bf05270 */
[----:B------:R-:W-:Y:S02]  /*3ef0*/  USEL UR5, URZ, 0x1, UP0 ;  /* 0x00000001ff057887 */ /* 0x000fe40008000000 */
[----:B------:R-:W-:-:S04]  /*3f00*/  USEL UR4, UR4, URZ, UP0 ;  /* 0x000000ff04047287 */ /* 0x000fc80008000000 */
[----:B------:R-:W-:Y:S01]  /*3f10*/  ULEA UR4, UR4, UR7, 0x3 ;  /* 0x0000000704047291 */ /* 0x000fe2000f8e18ff */
[----:B------:R-:W-:-:S04]  /*3f20*/  LOP3.LUT R2, R2, UR5, RZ, 0x3c, !PT ;  /* 0x0000000502027c12 */ /* 0x000fc8000f8e3cff */
[----:B------:R-:W-:Y:S01]  /*3f30*/  SHF.L.U32 R2, R2, 0x1f, RZ ;  /* 0x0000001f02027819 */ /* 0x000fe200000006ff */
[----:B-1----:R-:W-:-:S04]  /*3f40*/  IMAD.U32 R0, RZ, RZ, UR4 ;  /* 0x00000004ff007e24 */ /* 0x002fc8000f8e00ff */
[----:B------:R1:W2:Y:S03]  /*3f50*/  SYNCS.PHASECHK.TRANS64.TRYWAIT P0, [R0+URZ], R2 ;  /* 0x00000002000075a7 */ /* 0x0002a600080011ff */
[----:B--2---:R-:W-:Y:S05]  /*3f60*/  @!P0 NANOSLEEP.SYNCS 0x989680 ;  /* 0x009896800000895d */ /* 0x004fea0003900000 */
[----:B------:R-:W2:Y:S02]  /*3f70*/  @!P0 SYNCS.PHASECHK.TRANS64 P0, [R0+URZ], R2 ;  /* 0x00000002000085a7 */ /* 0x000ea400080010ff */
[----:B--2---:R-:W-:Y:S05]  /*3f80*/  @P0 BRA `(.L_x_80) ;  /* 0x0000000000200947 */ /* 0x004fea0003800000 */
.L_x_81:
[----:B--2---:R2:W4:Y:S02]  /*3f90*/  SYNCS.PHASECHK.TRANS64.TRYWAIT P0, [R0+URZ], R2 ;  /* 0x00000002000075a7 */ /* 0x00452400080011ff */
[----:B----4-:R-:W-:Y:S05]  /*3fa0*/  @!P0 NANOSLEEP.SYNCS 0x989680 ;  /* 0x009896800000895d */ /* 0x010fea0003900000 */
[----:B------:R-:W4:Y:S02]  /*3fb0*/  @!P0 SYNCS.PHASECHK.TRANS64 P0, [R0+URZ], R2 ;  /* 0x00000002000085a7 */ /* 0x000f2400080010ff */
[----:B----4-:R-:W-:Y:S05]  /*3fc0*/  @!P0 BRA `(.L_x_81) ;  /* 0xfffffffc00f08947 */ /* 0x010fea000383ffff */
[----:B------:R-:W-:Y:S05]  /*3fd0*/  BRA `(.L_x_80) ;  /* 0x00000000000c7947 */ /* 0x000fea0003800000 */
.L_x_76:
[----:B------:R-:W-:-:S04]  /*3fe0*/  UIADD3 UR4, UPT, UPT, UR13, 0xf0, URZ ;  /* 0x000000f00d047890 */ /* 0x000fc8000fffe0ff */
[----:B------:R-:W-:-:S09]  /*3ff0*/  UPRMT UR4, UR28, 0x654, UR4 ;  /* 0x000006541c047896 */ /* 0x000fd20008000004 */
[----:B------:R-:W-:Y:S03]  /*4000*/  SYNCS.ARRIVE.TRANS64.RED.A1T0 RZ, [UR4], RZ ;  /* 0x000000ffffff79a7 */ /* 0x000fe60008100404 */
.L_x_80:
[----:B-12---:R-:W-:Y:S01]  /*4010*/  SHF.L.U32 R2, RZ, 0x1f, RZ ;  /* 0x0000001fff027819 */ /* 0x006fe200000006ff */
[----:B------:R-:W-:Y:S01]  /*4020*/  UIADD3 UR4, UPT, UPT, UR13, 0xf0, URZ ;  /* 0x000000f00d047890 */ /* 0x000fe2000fffe0ff */
[----:B------:R-:W-:Y:S02]  /*4030*/  PLOP3.LUT P0, PT, PT, PT, UP1, 0x80, 0x8 ;  /* 0x000000000008781c */ /* 0x000fe40003f0f018 */
[----:B------:R-:W1:Y:S02]  /*4040*/  SYNCS.PHASECHK.TRANS64.TRYWAIT P1, [UR13+0xf0], R2 ;  /* 0x0000f002ff0075a7 */ /* 0x000e64000802110d */
[----:B-1----:R-:W-:Y:S09]  /*4050*/  @!P1 BRA `(.L_x_82) ;  /* 0x0000003400249947 */ /* 0x002ff20003800000 */
.L_x_145:
[----:B------:R-:W-:Y:S01]  /*4060*/  @!UP1 UPRMT UR4, UR28, 0x654, UR4 ;  /* 0x000006541c049896 */ /* 0x000fe20008000004 */
[----:B------:R-:W-:Y:S01]  /*4070*/  UMOV UR5, 0xffff ;  /* 0x0000ffff00057882 */ /* 0x000fe20000000000 */
[----:B------:R-:W-:-:S07]  /*4080*/  UMOV UR6, 0x1 ;  /* 0x0000000100067882 */ /* 0x000fce0000000000 */
[----:B------:R-:W-:Y:S01]  /*4090*/  @!P0 SYNCS.ARRIVE.TRANS64.RED.A1T0 RZ, [UR4], RZ ;  /* 0x000000ffffff89a7 */ /* 0x000fe20008100404 */
[----:B------:R-:W-:Y:S01]  /*40a0*/  NOP ;  /* 0x0000000000007918 */ /* 0x000fe20000000000 */
[----:B-1----:R-:W1:Y:S01]  /*40b0*/  LDS R0, [UR8+0x14] ;  /* 0x00001408ff007984 */ /* 0x002e620008000800 */
[----:B------:R-:W-:-:S04]  /*40c0*/  ULOP3.LUT UR4, UR26, 0xffff, URZ, 0xc0, !UPT ;  /* 0x0000ffff1a047892 */ /* 0x000fc8000f8ec0ff */
[----:B------:R-:W-:-:S04]  /*40d0*/  USHF.R.U32.HI UR4, URZ, 0x5, UR4 ;  /* 0x00000005ff047899 */ /* 0x000fc80008011604 */
[----:B------:R-:W-:Y:S02]  /*40e0*/  USHF.L.U32 UR5, UR5, UR4, URZ ;  /* 0x0000000405057299 */ /* 0x000fe400080006ff */
[----:B------:R-:W-:-:S04]  /*40f0*/  USHF.L.U32 UR4, UR6, UR4, URZ ;  /* 0x0000000406047299 */ /* 0x000fc800080006ff */
[----:B-1----:R-:W-:-:S04]  /*4100*/  LOP3.LUT R0, R0, UR5, RZ, 0xc0, !PT ;  /* 0x0000000500007c12 */ /* 0x002fc8000f8ec0ff */
[----:B------:R-:W-:-:S13]  /*4110*/  ISETP.NE.AND P0, PT, R0, UR5, PT ;  /* 0x0000000500007c0c */ /* 0x000fda000bf05270 */
[----:B------:R-:W-:Y:S05]  /*4120*/  @P0 BRA `(.L_x_83) ;  /* 0x0000000000580947 */ /* 0x000fea0003800000 */
[----:B------:R-:W1:Y:S02]  /*4130*/  LDS R0, [UR8+0x18] ;  /* 0x00001808ff007984 */ /* 0x000e640008000800 */
[----:B-1----:R-:W-:-:S04]  /*4140*/  LOP3.LUT R0, R0, UR4, RZ, 0xc0, !PT ;  /* 0x0000000400007c12 */ /* 0x002fc8000f8ec0ff */
[----:B------:R-:W-:-:S13]  /*4150*/  ISETP.NE.AND P0, PT, R0, UR4, PT ;  /* 0x0000000400007c0c */ /* 0x000fda000bf05270 */
[----:B------:R-:W-:Y:S05]  /*4160*/  @P0 BRA `(.L_x_84) ;  /* 0x00000000003c0947 */ /* 0x000fea0003800000 */
[----:B------:R-:W1:Y:S01]  /*4170*/  S2R R2, SR_LANEID ;  /* 0x0000000000027919 */ /* 0x000e620000000000 */
[----:B------:R-:W-:-:S06]  /*4180*/  ULOP3.LUT UR5, URZ, UR5, URZ, 0x33, !UPT ;  /* 0x00000005ff057292 */ /* 0x000fcc000f8e33ff */
[----:B------:R-:W-:-:S04]  /*4190*/  IMAD.U32 R0, RZ, RZ, UR5 ;  /* 0x00000005ff007e24 */ /* 0x000fc8000f8e00ff */
[----:B------:R2:W4:Y:S02]  /*41a0*/  REDUX UR7, R0 ;  /* 0x00000000000773c4 */ /* 0x0005240000000000 */
[----:B------:R1:W-:Y:S01]  /*41b0*/  UTCATOMSWS.AND URZ, UR5 ;  /* 0x0000000500ff79e3 */ /* 0x0003e20008000000 */
[----:B--2---:R-:W-:Y:S01]  /*41c0*/  LOP3.LUT R0, RZ, UR4, RZ, 0x33, !PT ;  /* 0x00000004ff007c12 */ /* 0x004fe2000f8e33ff */
[----:B------:R-:W-:Y:S02]  /*41d0*/  VOTEU.ANY UR4, UPT, PT ;  /* 0x0000000000047886 */ /* 0x000fe400038e0100 */
[----:B------:R-:W-:Y:S02]  /*41e0*/  UFLO.U32 UR4, UR4 ;  /* 0x00000004000472bd */ /* 0x000fe400080e0000 */
[----:B------:R-:W2:Y:S04]  /*41f0*/  REDUX UR6, R0 ;  /* 0x00000000000673c4 */ /* 0x000ea80000000000 */
[----:B-1----:R-:W-:-:S02]  /*4200*/  ISETP.EQ.U32.AND P0, PT, R2, UR4, PT ;  /* 0x0000000402007c0c */ /* 0x002fc4000bf02070 */
[----:B----4-:R-:W-:-:S11]  /*4210*/  MOV R2, UR7 ;  /* 0x0000000700027c02 */ /* 0x010fd60008000f00 */
[----:B------:R1:W-:Y:S01]  /*4220*/  @P0 ATOMS.AND RZ, [UR8+0x14], R2 ;  /* 0x00001402ffff098c */ /* 0x0003e2000a800008 */
[----:B--2---:R-:W-:-:S05]  /*4230*/  IMAD.U32 R0, RZ, RZ, UR6 ;  /* 0x00000006ff007e24 */ /* 0x004fca000f8e00ff */
[----:B------:R1:W-:Y:S01]  /*4240*/  @P0 ATOMS.AND RZ, [UR8+0x18], R0 ;  /* 0x00001800ffff098c */ /* 0x0003e2000a800008 */
[----:B------:R-:W-:Y:S05]  /*4250*/  BRA `(.L_x_85) ;  /* 0x0000000000147947 */ /* 0x000fea0003800000 */
.L_x_84:
[----:B------:R-:W-:Y:S02]  /*4260*/  MOV R2, 0x4280 ;  /* 0x0000428000027802 */ /* 0x000fe40000000f00 */
[----:B---3-5:R-:W-:Y:S05]  /*4270*/  CALL.REL.NOINC `($__internal_0_$__cuda_sm10x_tcgen05_guardrail_trap_col_being_dealloced_not_returned_by_alloc) ;  /* 0x0000003400387944 */ /* 0x028fea0003c00000 */
[----:B------:R-:W-:Y:S05]  /*4280*/  BRA `(.L_x_85) ;  /* 0x0000000000087947 */ /* 0x000fea0003800000 */
.L_x_83:
[----:B------:R-:W-:Y:S02]  /*4290*/  MOV R2, 0x42b0 ;  /* 0x000042b000027802 */ /* 0x000fe40000000f00 */
[----:B---3-5:R-:W-:Y:S05]  /*42a0*/  CALL.REL.NOINC `($__internal_2_$__cuda_sm10x_tcgen05_guardrail_trap_unallocated_columns_being_dealloced) ;  /* 0x0000003400447944 */ /* 0x028fea0003c00000 */
.L_x_85:
[----:B------:R-:W-:Y:S01]  /*42b0*/  NOP ;  /* 0x0000000000007918 */ /* 0x000fe20000000000 */
[----:B------:R-:W-:Y:S05]  /*42c0*/  EXIT ;  /* 0x000000000000794d */ /* 0x000fea0003800000 */
.L_x_56:
[----:B------:R-:W-:-:S09]  /*42d0*/  UISETP.NE.OR UP0, UPT, UR18, 0x3, !UP3 ;  /* 0x000000031200788c */ /* 0x000fd2000df05670 */
[----:B------:R-:W-:Y:S05]  /*42e0*/  BRA.U UP0, `(.L_x_86) ;  /* 0x0000000d00087547 */ /* 0x000fea000b800000 */
[----:B------:R-:W1:Y:S01]  /*42f0*/  LDCU UR26, c[0x0][0x370] ;  /* 0x00006e00ff1a77ac */ /* 0x000e620008000800 */
[----:B------:R-:W2:Y:S01]  /*4300*/  LDC.64 R16, c[0x0][0x348] ;  /* 0x0000d200ff107b82 */ /* 0x000ea20000000a00 */
[----:B------:R-:W-:Y:S02]  /*4310*/  HFMA2 R13, -RZ, RZ, 0, 0 ;  /* 0x00000000ff0d7431 */ /* 0x000fe400000001ff */
[----:B------:R-:W-:Y:S01]  /*4320*/  IMAD.MOV.U32 R15, RZ, RZ, 0x1 ;  /* 0x00000001ff0f7424 */ /* 0x000fe200078e00ff */
[----:B------:R-:W1:Y:S01]  /*4330*/  LDCU.128 UR28, c[0x0][0xb10] ;  /* 0x00016200ff1c77ac */ /* 0x000e620008000c00 */
[----:B------:R-:W-:Y:S01]  /*4340*/  IMAD.MOV.U32 R14, RZ, RZ, RZ ;  /* 0x000000ffff0e7224 */ /* 0x000fe200078e00ff */
[----:B------:R-:W-:Y:S01]  /*4350*/  MOV R12, 0x1000 ;  /* 0x00001000000c7802 */ /* 0x000fe20000000f00 */
[----:B------:R-:W3:Y:S01]  /*4360*/  LDCU UR25, c[0x0][0x374] ;  /* 0x00006e80ff1977ac */ /* 0x000ee20008000800 */
[----:B------:R-:W4:Y:S01]  /*4370*/  LDC.64 R2, c[0x0][0x888] ;  /* 0x00022200ff027b82 */ /* 0x000f220000000a00 */
[----:B------:R-:W3:Y:S01]  /*4380*/  LDCU UR16, c[0x0][0xb0c] ;  /* 0x00016180ff1077ac */ /* 0x000ee20008000800 */
[----:B------:R-:W2:Y:S06]  /*4390*/  LDCU UR35, c[0x0][0xb20] ;  /* 0x00016400ff2377ac */ /* 0x000eac0008000800 */
[----:B------:R-:W4:Y:S01]  /*43a0*/  LDC.64 R4, c[0x0][0x890] ;  /* 0x00022400ff047b82 */ /* 0x000f220000000a00 */
[----:B------:R-:W2:Y:S01]  /*43b0*/  LDCU UR4, c[0x0][0xb30] ;  /* 0x00016600ff0477ac */ /* 0x000ea20008000800 */
[----:B------:R-:W-:Y:S01]  /*43c0*/  UMOV UR17, 0x400 ;  /* 0x0000040000117882 */ /* 0x000fe20000000000 */
[----:B-1----:R-:W-:-:S02]  /*43d0*/  UIMAD.WIDE.U32 UR32, UR26, UR28, URZ ;  /* 0x0000001c1a2072a5 */ /* 0x002fc4000f8e00ff */
[----:B---3--:R-:W-:Y:S02]  /*43e0*/  UIMAD.WIDE.U32 UR6, UR25, UR31, URZ ;  /* 0x0000001f190672a5 */ /* 0x008fe4000f8e00ff */
[----:B------:R-:W-:Y:S02]  /*43f0*/  ULEA UR17, UR55, UR17, 0x18 ;  /* 0x0000001137117291 */ /* 0x000fe4000f8ec0ff */
[----:B------:R-:W-:Y:S02]  /*4400*/  UPLOP3.LUT UP3, UPT, UPT, UPT, UPT, 0x40, 0x4 ;  /* 0x000000000004789c */ /* 0x000fe40003f6e870 */
[----:B------:R-:W-:Y:S01]  /*4410*/  UIADD3 UR5, UPT, UPT, UR17, 0x50, URZ ;  /* 0x0000005011057890 */ /* 0x000fe2000fffe0ff */
[----:B------:R-:W-:Y:S01]  /*4420*/  UMOV UR32, UR33 ;  /* 0x0000002100207c82 */ /* 0x000fe20008000000 */
[----:B------:R-:W-:Y:S01]  /*4430*/  UMOV UR27, UR7 ;  /* 0x00000007001b7c82 */ /* 0x000fe20008000000 */
[----:B------:R-:W-:Y:S02]  /*4440*/  UISETP.GE.AND UP0, UPT, UR40, 0x1, UPT ;  /* 0x000000012800788c */ /* 0x000fe4000bf06270 */
[----:B------:R-:W-:Y:S01]  /*4450*/  UISETP.NE.AND UP4, UPT, UR40, 0x1, UPT ;  /* 0x000000012800788c */ /* 0x000fe2000bf85270 */
[----:B------:R-:W1:Y:S01]  /*4460*/  LDCU.64 UR14, c[0x0][0xb28] ;  /* 0x00016500ff0e77ac */ /* 0x000e620008000a00 */
[----:B------:R-:W-:-:S02]  /*4470*/  UISETP.NE.AND UP6, UPT, UR16, 0x1, UPT ;  /* 0x000000011000788c */ /* 0x000fc4000bfc5270 */
[----:B------:R-:W-:Y:S02]  /*4480*/  UISETP.NE.AND UP5, UPT, UR30, 0x1, UPT ;  /* 0x000000011e00788c */ /* 0x000fe4000bfa5270 */
[----:B------:R-:W-:Y:S02]  /*4490*/  UPRMT UR55, UR55, 0x654, UR5 ;  /* 0x0000065437377896 */ /* 0x000fe40008000005 */
[----:B------:R-:W-:Y:S02]  /*44a0*/  USHF.R.U32.HI UR32, URZ, UR29, UR32 ;  /* 0x0000001dff207299 */ /* 0x000fe40008011620 */
[----:B--2---:R-:W-:Y:S02]  /*44b0*/  USHF.R.U32.HI UR27, URZ, UR35, UR27 ;  /* 0x00000023ff1b7299 */ /* 0x004fe4000801161b */
[----:B------:R-:W-:-:S11]  /*44c0*/  UISETP.NE.AND UP2, UPT, UR4, 0x1, UPT ;  /* 0x000000010400788c */ /* 0x000fd6000bf45270 */
.L_x_94:
[C---:B------:R-:W-:Y:S02]  /*44d0*/  LEA R7, R14.reuse, UR17, 0x3 ;  /* 0x000000110e077c11 */ /* 0x040fe4000f8e18ff */
[----:B------:R-:W-:Y:S02]  /*44e0*/  SHF.L.U32 R0, R13, 0x1f, RZ ;  /* 0x0000001f0d007819 */ /* 0x000fe400000006ff */
[----:B------:R-:W-:Y:S02]  /*44f0*/  LEA R8, R14, UR17, 0x4 ;  /* 0x000000110e087c11 */ /* 0x000fe4000f8e20ff */
[----:B--2---:R-:W2:Y:S02]  /*4500*/  SYNCS.PHASECHK.TRANS64.TRYWAIT P0, [R7+URZ+0x70], R0 ;  /* 0x00007000070075a7 */ /* 0x004ea400080011ff */
[----:B--2---:R-:W-:Y:S05]  /*4510*/  @!P0 BRA `(.L_x_87) ;  /* 0x00000030000c8947 */ /* 0x004fea0003800000 */
.L_x_146:
[----:B------:R-:W3:Y:S01]  /*4520*/  LDS.128 R8, [R8+0x100] ;  /* 0x0001000008087984 */ /* 0x000ee20000000c00 */
[----:B------:R-:W-:Y:S01]  /*4530*/  UISETP.GE.AND UP0, UPT, UR40, 0x1, UPT ;  /* 0x000000012800788c */ /* 0x000fe2000bf06270 */
[----:B------:R-:W-:Y:S01]  /*4540*/  @!PT LDS RZ, [RZ] ;  /* 0x00000000fffff984 */ /* 0x000fe20000000800 */
[----:B------:R-:W-:Y:S01]  /*4550*/  @!PT LDS RZ, [RZ] ;  /* 0x00000000fffff984 */ /* 0x000fe20000000800 */
[----:B------:R-:W-:Y:S01]  /*4560*/  @!PT LDS RZ, [RZ] ;  /* 0x00000000fffff984 */ /* 0x000fe20000000800 */
[----:B------:R-:W-:Y:S01]  /*4570*/  @!PT LDS RZ, [RZ] ;  /* 0x00000000fffff984 */ /* 0x000fe20000000800 */
[----:B------:R1:W-:Y:S06]  /*4580*/  MEMBAR.ALL.CTA ;  /* 0x0000000000007992 */ /* 0x0003ec0000008000 */
[----:B-1----:R-:W1:Y:S01]  /*4590*/  FENCE.VIEW.ASYNC.S ;  /* 0x00000000000073c6 */ /* 0x002e620000000000 */
[----:B---3--:R-:W-:Y:S11]  /*45a0*/  LOP3.LUT P0, RZ, R10, 0x1, RZ, 0xc0, !PT ;  /* 0x000000010aff7812 */ /* 0x008ff6000780c0ff */
[----:B------:R-:W-:Y:S02]  /*45b0*/  @!UPT UIADD3 URZ, UPT, UPT, URZ, URZ, URZ ;  /* 0x000000fffffff290 */ /* 0x000fe4000fffe0ff */
[----:B-1----:R-:W-:Y:S01]  /*45c0*/  VOTEU.ANY UP1, P0 ;  /* 0x0000000000ff7886 */ /* 0x002fe20000020100 */
[----:B------:R-:W-:Y:S11]  /*45d0*/  PLOP3.LUT P0, PT, PT, PT, UP1, 0x80, 0x8 ;  /* 0x000000000008781c */ /* 0x000ff60003f0f018 */
[----:B------:R-:W-:Y:S02]  /*45e0*/  @!UPT UIADD3 URZ, UPT, UPT, URZ, URZ, URZ ;  /* 0x000000fffffff290 */ /* 0x000fe4000fffe0ff */
[----:B--2---:R-:W-:Y:S02]  /*45f0*/  @P0 SHF.R.U32.HI R0, RZ, 0x10, R9 ;  /* 0x00000010ff000819 */ /* 0x004fe40000011609 */
[----:B------:R-:W-:Y:S02]  /*4600*/  @P0 MOV R6, R8 ;  /* 0x0000000800060202 */ /* 0x000fe40000000f00 */
[----:B------:R-:W-:Y:S01]  /*4610*/  @P0 R2UR UR4, R0 ;  /* 0x00000000000402ca */ /* 0x000fe200000e0000 */
[----:B------:R-:W-:Y:S01]  /*4620*/  VIADD R0, R7, 0x80 ;  /* 0x0000008007007836 */ /* 0x000fe20000000000 */
[----:B------:R-:W-:Y:S02]  /*4630*/  @P0 LOP3.LUT R8, R9, 0xffff, RZ, 0xc0, !PT ;  /* 0x0000ffff09080812 */ /* 0x000fe400078ec0ff */
[----:B------:R-:W-:Y:S02]  /*4640*/  @P0 R2UR UR6, R6 ;  /* 0x00000000060602ca */ /* 0x000fe400000e0000 */
[----:B------:R-:W-:Y:S02]  /*4650*/  PRMT R0, RZ, 0x654, R0 ;  /* 0x00000654ff007816 */ /* 0x000fe40000000000 */
[----:B------:R-:W-:Y:S02]  /*4660*/  @P0 R2UR UR5, R8 ;  /* 0x00000000080502ca */ /* 0x000fe400000e0000 */
[----:B------:R1:W-:Y:S03]  /*4670*/  SYNCS.ARRIVE.TRANS64.RED.A1T0 RZ, [R0+URZ], RZ ;  /* 0x000000ff00ff79a7 */ /* 0x0003e600081004ff */
[----:B------:R-:W-:Y:S04]  /*4680*/  @UP1 UMOV UR24, UR4 ;  /* 0x0000000400181c82 */ /* 0x000fe80008000000 */
[----:B------:R-:W-:Y:S04]  /*4690*/  @UP1 UMOV UR13, UR6 ;  /* 0x00000006000d1c82 */ /* 0x000fe80008000000 */
[----:B------:R-:W-:Y:S01]  /*46a0*/  @UP1 UMOV UR7, UR5 ;  /* 0x0000000500071c82 */ /* 0x000fe20008000000 */
[----:B------:R-:W-:Y:S05]  /*46b0*/  BRA.U !UP0, `(.L_x_88) ;  /* 0x0000000108a47547 */ /* 0x000fea000b800000 */
[----:B------:R-:W-:Y:S02]  /*46c0*/  UIMAD.WIDE.U32 UR10, UR7, UR31, URZ ;  /* 0x0000001f070a72a5 */ /* 0x000fe4000f8e00ff */
[----:B------:R-:W-:Y:S02]  /*46d0*/  UIMAD.WIDE.U32 UR18, UR13, UR28, URZ ;  /* 0x0000001c0d1272a5 */ /* 0x000fe4000f8e00ff */
[----:B------:R-:W-:Y:S02]  /*46e0*/  USEL UR4, UR25, UR27, !UP5 ;  /* 0x0000001b19047287 */ /* 0x000fe4000e800000 */
[----:B------:R-:W-:Y:S02]  /*46f0*/  USEL UR8, UR26, UR32, !UP6 ;  /* 0x000000201a087287 */ /* 0x000fe4000f000000 */
[----:B------:R-:W-:Y:S02]  /*4700*/  UIMAD.WIDE.U32 UR20, UR4, UR14, URZ ;  /* 0x0000000e041472a5 */ /* 0x000fe4000f8e00ff */
[----:B------:R-:W-:Y:S01]  /*4710*/  UIMAD.WIDE.U32 UR22, UR8, UR14, URZ ;  /* 0x0000000e081672a5 */ /* 0x000fe2000f8e00ff */
[----:B------:R-:W-:Y:S02]  /*4720*/  UMOV UR5, UR11 ;  /* 0x0000000b00057c82 */ /* 0x000fe40008000000 */
[----:B------:R-:W-:Y:S03]  /*4730*/  USHF.R.U32.HI UR6, URZ, UR35, UR5 ;  /* 0x00000023ff067299 */ /* 0x000fe60008011605 */
[----:B------:R-:W-:Y:S01]  /*4740*/  UMOV UR5, UR19 ;  /* 0x0000001300057c82 */ /* 0x000fe20008000000 */
[----:B------:R-:W-:Y:S02]  /*4750*/  USEL UR6, UR7, UR6, !UP5 ;  /* 0x0000000607067287 */ /* 0x000fe4000e800000 */
[----:B------:R-:W-:Y:S02]  /*4760*/  USHF.R.U32.HI UR9, URZ, UR29, UR5 ;  /* 0x0000001dff097299 */ /* 0x000fe40008011605 */
[----:B------:R-:W-:Y:S01]  /*4770*/  UIMAD.WIDE.U32 UR10, UR6, UR14, URZ ;  /* 0x0000000e060a72a5 */ /* 0x000fe2000f8e00ff */
[----:B------:R-:W-:Y:S02]  /*4780*/  UMOV UR5, UR21 ;  /* 0x0000001500057c82 */ /* 0x000fe40008000000 */
[----:B------:R-:W-:Y:S03]  /*4790*/  @UP4 USHF.R.U32.HI UR4, URZ, UR15, UR5 ;  /* 0x0000000fff044299 */ /* 0x000fe60008011605 */
[----:B------:R-:W-:Y:S01]  /*47a0*/  UMOV UR5, UR23 ;  /* 0x0000001700057c82 */ /* 0x000fe20008000000 */
[----:B------:R-:W-:Y:S02]  /*47b0*/  UIMAD UR4, UR40, UR4, URZ ;  /* 0x00000004280472a4 */ /* 0x000fe4000f8e02ff */
[----:B------:R-:W-:Y:S02]  /*47c0*/  @UP4 USHF.R.U32.HI UR8, URZ, UR15, UR5 ;  /* 0x0000000fff084299 */ /* 0x000fe40008011605 */
[----:B------:R-:W-:Y:S02]  /*47d0*/  USEL UR5, UR13, UR9, !UP6 ;  /* 0x000000090d057287 */ /* 0x000fe4000f000000 */
[----:B------:R-:W-:Y:S02]  /*47e0*/  UIMAD UR9, UR40, UR8, URZ ;  /* 0x00000008280972a4 */ /* 0x000fe4000f8e02ff */
[----:B------:R-:W-:Y:S03]  /*47f0*/  UISETP.GE.AND UP0, UPT, UR6, UR4, UPT ;  /* 0x000000040600728c */ /* 0x000fe6000bf06270 */
[----:B------:R-:W-:Y:S01]  /*4800*/  UMOV UR4, UR11 ;  /* 0x0000000b00047c82 */ /* 0x000fe20008000000 */
[----:B------:R-:W-:Y:S02]  /*4810*/  UISETP.GE.OR UP0, UPT, UR5, UR9, UP0 ;  /* 0x000000090500728c */ /* 0x000fe40008706670 */
[----:B------:R-:W-:Y:S02]  /*4820*/  USHF.R.U32.HI UR4, URZ, UR15, UR4 ;  /* 0x0000000fff047299 */ /* 0x000fe40008011604 */
[----:B------:R-:W-:Y:S02]  /*4830*/  UIMAD.WIDE.U32 UR10, UR5, UR14, URZ ;  /* 0x0000000e050a72a5 */ /* 0x000fe4000f8e00ff */
[----:B------:R-:W-:Y:S04]  /*4840*/  USEL UR12, UR6, UR4, !UP4 ;  /* 0x00000004060c7287 */ /* 0x000fe8000e000000 */
[----:B------:R-:W-:Y:S01]  /*4850*/  UIADD3 UR9, UPT, UPT, -UR12, URZ, URZ ;  /* 0x000000ff0c097290 */ /* 0x000fe2000fffe1ff */
[----:B------:R-:W-:Y:S02]  /*4860*/  @!UP0 UMOV UR4, UR11 ;  /* 0x0000000b00048c82 */ /* 0x000fe40008000000 */
[----:B------:R-:W-:Y:S02]  /*4870*/  @!UP0 USHF.R.U32.HI UR4, URZ, UR15, UR4 ;  /* 0x0000000fff048299 */ /* 0x000fe40008011604 */
[----:B------:R-:W-:Y:S02]  /*4880*/  UIMAD UR9, UR40, UR9, UR6 ;  /* 0x00000009280972a4 */ /* 0x000fe4000f8e0206 */
[----:B------:R-:W-:Y:S04]  /*4890*/  @!UP0 USEL UR4, UR5, UR4, !UP4 ;  /* 0x0000000405048287 */ /* 0x000fe8000e000000 */
[----:B------:R-:W-:Y:S02]  /*48a0*/  @!UP0 UIMAD UR9, UR8, UR9, UR4 ;  /* 0x00000009080982a4 */ /* 0x000fe4000f8e0204 */
[----:B------:R-:W-:Y:S02]  /*48b0*/  @!UP0 UIADD3 UR10, UPT, UPT, UR12, -UR4, URZ ;  /* 0x800000040c0a8290 */ /* 0x000fe4000fffe0ff */
[----:B------:R-:W-:Y:S02]  /*48c0*/  UIADD3 UR4, UPT, UPT, -UR5, URZ, URZ ;  /* 0x000000ff05047290 */ /* 0x000fe4000fffe1ff */
[----:B------:R-:W-:Y:S02]  /*48d0*/  UIADD3 UR8, UPT, UPT, -UR6, URZ, URZ ;  /* 0x000000ff06087290 */ /* 0x000fe4000fffe1ff */
[----:B------:R-:W-:Y:S02]  /*48e0*/  @!UP0 UIMAD UR6, UR10, UR40, UR5 ;  /* 0x000000280a0682a4 */ /* 0x000fe4000f8e0205 */
[----:B------:R-:W-:Y:S02]  /*48f0*/  UIMAD UR13, UR16, UR4, UR13 ;  /* 0x00000004100d72a4 */ /* 0x000fe4000f8e020d */
[----:B------:R-:W-:Y:S01]  /*4900*/  UIMAD UR7, UR30, UR8, UR7 ;  /* 0x000000081e0772a4 */ /* 0x000fe2000f8e0207 */
[----:B------:R-:W-:Y:S02]  /*4910*/  @!UP0 UMOV UR5, UR9 ;  /* 0x0000000900058c82 */ /* 0x000fe40008000000 */
[----:B------:R-:W-:Y:S02]  /*4920*/  UIMAD UR13, UR5, UR16, UR13 ;  /* 0x00000010050d72a4 */ /* 0x000fe4000f8e020d */
[----:B------:R-:W-:Y:S11]  /*4930*/  UIMAD UR7, UR6, UR30, UR7 ;  /* 0x0000001e060772a4 */ /* 0x000ff6000f8e0207 */
[----:B------:R-:W-:Y:S01]  /*4940*/  @!UPT UIADD3 URZ, UPT, UPT, URZ, URZ, URZ ;  /* 0x000000fffffff290 */ /* 0x000fe2000fffe0ff */
.L_x_88:
[----:B------:R-:W2:Y:S01]  /*4950*/  @!UP2 LDCU.128 UR20, c[0x0][0xb10] ;  /* 0x00016200ff14a7ac */ /* 0x000ea20008000c00 */
[C---:B----4-:R-:W-:Y:S02]  /*4960*/  ISETP.NE.U32.AND P1, PT, R4.reuse, RZ, PT ;  /* 0x000000ff0400720c */ /* 0x050fe40003f25070 */
[----:B------:R-:W-:Y:S02]  /*4970*/  ISETP.NE.U32.AND P0, PT, R4, RZ, PT ;  /* 0x000000ff0400720c */ /* 0x000fe40003f05070 */
[C---:B------:R-:W-:Y:S02]  /*4980*/  ISETP.NE.AND.EX P1, PT, R5.reuse, RZ, PT, P1 ;  /* 0x000000ff0500720c */ /* 0x040fe40003f25310 */
[----:B------:R-:W-:Y:S01]  /*4990*/  ISETP.NE.AND.EX P0, PT, R5, RZ, PT, P0 ;  /* 0x000000ff0500720c */ /* 0x000fe20003f05300 */
[----:B------:R-:W3:Y:S01]  /*49a0*/  @!UP2 LDCU UR5, c[0x0][0xb0c] ;  /* 0x00016180ff05a7ac */ /* 0x000ee20008000800 */
[----:B------:R-:W-:Y:S01]  /*49b0*/  SHF.L.U32 R6, R15, 0x1f, RZ ;  /* 0x0000001f0f067819 */ /* 0x000fe200000006ff */
[----:B--2---:R-:W-:Y:S07]  /*49c0*/  UIMAD.WIDE.U32 UR8, UR13, UR20, URZ ;  /* 0x000000140d0872a5 */ /* 0x004fee000f8e00ff */
[----:B------:R-:W-:Y:S01]  /*49d0*/  @!UP2 UMOV UR4, UR9 ;  /* 0x000000090004ac82 */ /* 0x000fe20008000000 */
[----:B---3--:R-:W-:Y:S02]  /*49e0*/  @!UP2 UISETP.NE.AND UP0, UPT, UR5, 0x1, UPT ;  /* 0x000000010500a88c */ /* 0x008fe4000bf05270 */
[----:B------:R-:W-:Y:S02]  /*49f0*/  @!UP2 USHF.R.U32.HI UR4, URZ, UR21, UR4 ;  /* 0x00000015ff04a299 */ /* 0x000fe40008011604 */
[----:B------:R-:W-:Y:S02]  /*4a00*/  UIMAD.WIDE.U32 UR8, UR7, UR23, URZ ;  /* 0x00000017070872a5 */ /* 0x000fe4000f8e00ff */
[----:B------:R-:W-:Y:S02]  /*4a10*/  @!UP2 USEL UR10, UR13, UR4, !UP0 ;  /* 0x000000040d0aa287 */ /* 0x000fe4000c000000 */
[----:B------:R-:W-:Y:S03]  /*4a20*/  @!UP2 UISETP.NE.AND UP0, UPT, UR22, 0x1, UPT ;  /* 0x000000011600a88c */ /* 0x000fe6000bf05270 */
[----:B------:R-:W-:Y:S02]  /*4a30*/  @!UP2 UMOV UR6, UR9 ;  /* 0x000000090006ac82 */ /* 0x000fe40008000000 */
[----:B------:R-:W2:Y:S02]  /*4a40*/  @!UP2 LDCU UR4, c[0x0][0xb20] ;  /* 0x00016400ff04a7ac */ /* 0x000ea40008000800 */
[----:B--2---:R-:W-:Y:S04]  /*4a50*/  @!UP2 USHF.R.U32.HI UR6, URZ, UR4, UR6 ;  /* 0x00000004ff06a299 */ /* 0x004fe80008011606 */
[----:B------:R-:W-:Y:S04]  /*4a60*/  @!UP2 USEL UR6, UR7, UR6, !UP0 ;  /* 0x000000060706a287 */ /* 0x000fe8000c000000 */
[----:B------:R-:W-:Y:S02]  /*4a70*/  @!UP2 UIADD3 UR4, UPT, UPT, -UR10, UR6, URZ ;  /* 0x000000060a04a290 */ /* 0x000fe4000fffe1ff */
[----:B------:R-:W-:Y:S02]  /*4a80*/  @!UP2 UIADD3 UR6, UPT, UPT, UR10, -UR6, URZ ;  /* 0x800000060a06a290 */ /* 0x000fe4000fffe0ff */
[----:B------:R-:W-:Y:S02]  /*4a90*/  @!UP2 UIMAD UR13, UR4, UR5, UR13 ;  /* 0x00000005040da2a4 */ /* 0x000fe4000f8e020d */
[----:B------:R-:W-:Y:S01]  /*4aa0*/  @!UP2 UIMAD UR7, UR6, UR22, UR7 ;  /* 0x000000160607a2a4 */ /* 0x000fe2000f8e0207 */
[----:B------:R-:W-:Y:S11]  /*4ab0*/  BRA.U UP3, `(.L_x_89) ;  /* 0x0000000103107547 */ /* 0x000ff6000b800000 */
[----:B------:R-:W-:Y:S04]  /*4ac0*/  MOV R7, UR34 ;  /* 0x0000002200077c02 */ /* 0x000fe80008000f00 */
[----:B------:R-:W-:Y:S04]  /*4ad0*/  SHF.L.U32 R7, R7, 0x1f, RZ ;  /* 0x0000001f07077819 */ /* 0x000fe800000006ff */
[----:B------:R-:W2:Y:S02]  /*4ae0*/  SYNCS.PHASECHK.TRANS64.TRYWAIT P2, [UR17+0x68], R7 ;  /* 0x00006807ff0075a7 */ /* 0x000ea40008041111 */
[----:B--2---:R-:W-:Y:S05]  /*4af0*/  @!P2 BRA `(.L_x_90) ;  /* 0x0000002800a8a947 */ /* 0x004fea0003800000 */
.L_x_89:
[----:B------:R-:W-:Y:S05]  /*4b00*/  @!P1 BRA `(.L_x_91) ;  /* 0x0000000000309947 */ /* 0x000fea0003800000 */
[----:B------:R-:W-:Y:S01]  /*4b10*/  ISETP.NE.U32.AND P1, PT, R2, RZ, PT ;  /* 0x000000ff0200720c */ /* 0x000fe20003f25070 */
[----:B------:R-:W2:Y:S01]  /*4b20*/  LDCU.64 UR4, c[0x0][0x358] ;  /* 0x00006b00ff0477ac */ /* 0x000ea20008000a00 */
[----:B------:R-:W-:Y:S02]  /*4b30*/  IMAD.MOV.U32 R81, RZ, RZ, 0x1 ;  /* 0x00000001ff517424 */ /* 0x000fe400078e00ff */
[----:B------:R-:W-:Y:S11]  /*4b40*/  ISETP.NE.AND.EX P1, PT, R3, RZ, PT, P1 ;  /* 0x000000ff0300720c */ /* 0x000ff60003f25310 */
[----:B------:R-:W-:Y:S02]  /*4b50*/  @!UPT UIADD3 URZ, UPT, UPT, URZ, URZ, URZ ;  /* 0x000000fffffff290 */ /* 0x000fe4000fffe0ff */
[----:B------:R-:W3:Y:S01]  /*4b60*/  @P1 LDC.64 R8, c[0x0][0x888] ;  /* 0x00022200ff081b82 */ /* 0x000ee20000000a00 */
[----:B-1----:R-:W-:Y:S04]  /*4b70*/  @P1 IMAD R0, R4, UR36, RZ ;  /* 0x0000002404001c24 */ /* 0x002fe8000f8e02ff */
[----:B---3--:R-:W-:Y:S04]  /*4b80*/  @P1 IMAD.WIDE R8, R0, 0x4, R8 ;  /* 0x0000000400081825 */ /* 0x008fe800078e0208 */
[----:B------:R-:W-:Y:S01]  /*4b90*/  HFMA2 R0, -RZ, RZ, 0, 5.9604644775390625e-08 ;  /* 0x00000001ff007431 */ /* 0x000fe200000001ff */
[----:B--2--5:R2:W5:Y:S04]  /*4ba0*/  @P1 LDG.E R40, desc[UR4][R8.64] ;  /* 0x0000000408281981 */ /* 0x024568000c1e1900 */
[----:B------:R-:W-:Y:S01]  /*4bb0*/  @!P1 PRMT R81, R0, 0x7610, R81 ;  /* 0x0000761000519816 */ /* 0x000fe20000000051 */
[----:B--2---:R-:W3:Y:S06]  /*4bc0*/  @!P1 LDC R40, c[0x0][0x880] ;  /* 0x00022000ff289b82 */ /* 0x004eec0000000800 */
.L_x_91:
[----:B---3-5:R-:W-:Y:S01]  /*4bd0*/  @!P0 ISETP.EQ.AND P1, PT, R40, RZ, PT ;  /* 0x000000ff2800820c */ /* 0x028fe20003f22270 */
[----:B------:R-:W-:Y:S01]  /*4be0*/  @!UPT UIADD3 URZ, UPT, UPT, URZ, URZ, URZ ;  /* 0x000000fffffff290 */ /* 0x000fe2000fffe0ff */
[----:B------:R-:W-:Y:S11]  /*4bf0*/  @!P0 BRA `(.L_x_92) ;  /* 0x0000000000188947 */ /* 0x000ff60003800000 */
[----:B------:R-:W-:Y:S02]  /*4c00*/  LOP3.LUT P0, RZ, R81, 0xff, RZ, 0xc0, !PT ;  /* 0x000000ff51ff7812 */ /* 0x000fe4000780c0ff */
[----:B------:R-:W-:Y:S04]  /*4c10*/  ISETP.NE.U32.AND P1, PT, R2, RZ, PT ;  /* 0x000000ff0200720c */ /* 0x000fe80003f25070 */
[----:B------:R-:W-:Y:S04]  /*4c20*/  ISETP.NE.AND.EX P1, PT, R3, RZ, PT, P1 ;  /* 0x000000ff0300720c */ /* 0x000fe80003f25310 */
[----:B------:R-:W-:Y:S03]  /*4c30*/  PLOP3.LUT P1, PT, P1, PT, PT, 0x8, 0x80 ;  /* 0x000000000080781c */ /* 0x000fe60000f2e170 */
[----:B------:R-:W-:Y:S11]  /*4c40*/  @P0 ISETP.EQ.AND P1, PT, R40, RZ, PT ;  /* 0x000000ff2800020c */ /* 0x000ff60003f22270 */
[----:B------:R-:W-:Y:S02]  /*4c50*/  @!UPT UIADD3 URZ, UPT, UPT, URZ, URZ, URZ ;  /* 0x000000fffffff290 */ /* 0x000fe4000fffe0ff */
.L_x_92:
[----:B------:R-:W2:Y:S01]  /*4c60*/  SYNCS.PHASECHK.TRANS64.TRYWAIT P0, [UR17+0x58], R6 ;  /* 0x00005806ff0075a7 */ /* 0x000ea20008001111 */
[----:B------:R-:W-:Y:S02]  /*4c70*/  ELECT P2, URZ, PT ;  /* 0x0000000000ff782f */ /* 0x000fe40003840000 */
[----:B------:R-:W-:Y:S01]  /*4c80*/  IADD3 R14, PT, PT, R14, 0x1, RZ ;  /* 0x000000010e0e7810 */ /* 0x000fe20007ffe0ff */
[----:B--2---:R-:W-:Y:S10]  /*4c90*/  @!P0 BRA `(.L_x_93) ;  /* 0x0000002800588947 */ /* 0x004ff40003800000 */
.L_x_149:
[----:B------:R-:W-:Y:S01]  /*4ca0*/  PLOP3.LUT P1, PT, P1, P2, PT, 0xf2, 0x2f ;  /* 0x00000000002f781c */ /* 0x000fe20000f25e72 */
[----:B------:R-:W-:Y:S01]  /*4cb0*/  UMOV UR18, 0x0 ;  /* 0x0000000000127882 */ /* 0x000fe20000000000 */
[----:B------:R-:W-:Y:S01]  /*4cc0*/  UMOV UR19, 0x10000000 ;  /* 0x1000000000137882 */ /* 0x000fe20000000000 */
[----:B------:R-:W-:Y:S01]  /*4cd0*/  UMOV UR12, UR36 ;  /* 0x00000024000c7c82 */ /* 0x000fe20008000000 */
[----:B------:R-:W-:Y:S01]  /*4ce0*/  LOP3.LUT R15, R15, 0x1, RZ, 0x3c, !PT ;  /* 0x000000010f0f7812 */ /* 0x000fe200078e3cff */
[----:B------:R-:W-:Y:S01]  /*4cf0*/  UPLOP3.LUT UP3, UPT, UPT, UPT, UPT, 0x80, 0x8 ;  /* 0x000000000008789c */ /* 0x000fe20003f6f070 */
[----:B------:R-:W-:Y:S07]  /*4d00*/  UMOV UR36, UR24 ;  /* 0x0000001800247c82 */ /* 0x000fee0008000000 */
[----:B-1----:R-:W-:Y:S01]  /*4d10*/  @!P1 IADD3 R6, P0, PT, R16, 0x580, RZ ;  /* 0x0000058010069810 */ /* 0x002fe20007f1e0ff */
[----:B------:R-:W-:Y:S03]  /*4d20*/  VOTEU.ALL UP0, P1 ;  /* 0x0000000000ff7886 */ /* 0x000fe60000800000 */
[----:B------:R-:W-:Y:S01]  /*4d30*/  @!P1 R2UR UR5, R6 ;  /* 0x00000000060592ca */ /* 0x000fe200000e0000 */
[----:B------:R-:W-:Y:S01]  /*4d40*/  @!P1 IMAD.X R0, RZ, RZ, R17, P0 ;  /* 0x000000ffff009224 */ /* 0x000fe200000e0611 */
[----:B------:R-:W-:Y:S01]  /*4d50*/  @!UP0 USHF.L.U32 UR10, UR46, 0x6, URZ ;  /* 0x000000062e0a8899 */ /* 0x000fe200080006ff */
[----:B------:R-:W-:Y:S01]  /*4d60*/  ISETP.NE.AND P0, PT, R14, 0x2, PT ;  /* 0x000000020e00780c */ /* 0x000fe20003f05270 */
[----:B------:R-:W-:Y:S02]  /*4d70*/  @!UP0 USHF.L.U32 UR11, UR45, 0x6, URZ ;  /* 0x000000062d0b8899 */ /* 0x000fe400080006ff */
[----:B------:R-:W-:Y:S01]  /*4d80*/  @!P1 R2UR UR4, R0 ;  /* 0x00000000000492ca */ /* 0x000fe200000e0000 */
[----:B------:R-:W-:Y:S01]  /*4d90*/  @!UP0 UIADD3 UR8, UPT, UPT, UR17, 0x200, URZ ;  /* 0x0000020011088890 */ /* 0x000fe2000fffe0ff */
[----:B------:R-:W-:Y:S01]  /*4da0*/  SEL R0, RZ, 0x1, P0 ;  /* 0x00000001ff007807 */ /* 0x000fe20000000000 */
[----:B------:R-:W-:Y:S01]  /*4db0*/  @!UP0 UIADD3 UR9, UPT, UPT, UR17, 0x50, URZ ;  /* 0x0000005011098890 */ /* 0x000fe2000fffe0ff */
[----:B------:R-:W-:Y:S01]  /*4dc0*/  SEL R14, R14, RZ, P0 ;  /* 0x000000ff0e0e7207 */ /* 0x000fe20000000000 */
[----:B------:R-:W-:Y:S01]  /*4dd0*/  VOTEU.ALL UP0, P1 ;  /* 0x0000000000ff7886 */ /* 0x000fe20000800000 */
[----:B------:R-:W-:Y:S01]  /*4de0*/  LOP3.LUT R13, R13, R0, RZ, 0x3c, !PT ;  /* 0x000000000d0d7212 */ /* 0x000fe200078e3cff */
[----:B------:R-:W-:Y:S01]  /*4df0*/  IMAD.U32 R6, RZ, RZ, UR5 ;  /* 0x00000005ff067e24 */ /* 0x000fe2000f8e00ff */
[----:B------:R-:W-:Y:S02]  /*4e00*/  UIADD3 UR46, UPT, UPT, UR7, UR57, URZ ;  /* 0x00000039072e7290 */ /* 0x000fe4000fffe0ff */
[----:B------:R-:W-:Y:S03]  /*4e10*/  UIADD3 UR45, UPT, UPT, UR13, UR60, URZ ;  /* 0x0000003c0d2d7290 */ /* 0x000fe6000fffe0ff */
[----:B------:R-:W-:Y:S01]  /*4e20*/  IMAD.U32 R7, RZ, RZ, UR4 ;  /* 0x00000004ff077e24 */ /* 0x000fe2000f8e00ff */
[----:B------:R-:W-:Y:S04]  /*4e30*/  @!P1 R2UR UR4, R6 ;  /* 0x00000000060492ca */ /* 0x000fe800000e0000 */
[----:B------:R-:W-:Y:S11]  /*4e40*/  @!P1 R2UR UR5, R7 ;  /* 0x00000000070592ca */ /* 0x000ff600000e0000 */
[----:B------:R-:W-:Y:S02]  /*4e50*/  @!UPT UIADD3 URZ, UPT, UPT, URZ, URZ, URZ ;  /* 0x000000fffffff290 */ /* 0x000fe4000fffe0ff */
[----:B------:R2:W-:Y:S01]  /*4e60*/  @!UP0 UTMALDG.3D [UR8], [UR4], desc[UR18] ;  /* 0x00001208040085b4 */ /* 0x0005e20008011000 */
[----:B------:R2:W-:Y:S01]  /*4e70*/  @!P1 SYNCS.ARRIVE.TRANS64.RED.A0TR RZ, [UR17+0x50], R12 ;  /* 0x0000500cffff99a7 */ /* 0x0005e20008300411 */
[----:B------:R-:W-:Y:S01]  /*4e80*/  SYNCS.ARRIVE.TRANS64.RED.A1T0 RZ, [UR55], RZ ;  /* 0x000000ffffff79a7 */ /* 0x000fe20008100437 */
[----:B------:R-:W-:Y:S05]  /*4e90*/  BRA.U UP1, `(.L_x_94) ;  /* 0xfffffff5018c7547 */ /* 0x000fea000b83ffff */
[----:B------:R-:W-:Y:S07]  /*4ea0*/  MOV R0, UR17 ;  /* 0x0000001100007c02 */ /* 0x000fee0008000f00 */
.L_x_95:
[----:B-1----:R-:W-:-:S04]  /*4eb0*/  SHF.L.U32 R2, R15, 0x1f, RZ ;  /* 0x0000001f0f027819 */ /* 0x002fc800000006ff */
[----:B------:R1:W3:Y:S03]  /*4ec0*/  SYNCS.PHASECHK.TRANS64.TRYWAIT P0, [R0+URZ+0x58], R2 ;  /* 0x00005802000075a7 */ /* 0x0002e600080011ff */
[----:B---3--:R-:W-:Y:S05]  /*4ed0*/  @!P0 NANOSLEEP.SYNCS 0x989680 ;  /* 0x009896800000895d */ /* 0x008fea0003900000 */
[----:B------:R-:W3:Y:S02]  /*4ee0*/  @!P0 SYNCS.PHASECHK.TRANS64 P0, [R0+URZ+0x58], R2 ;  /* 0x00005802000085a7 */ /* 0x000ee400080010ff */
[----:B--23--:R-:W-:Y:S05]  /*4ef0*/  @P0 EXIT ;  /* 0x000000000000094d */ /* 0x00cfea0003800000 */
[----:B------:R-:W-:Y:S05]  /*4f00*/  BRA `(.L_x_95) ;  /* 0xfffffffc00e87947 */ /* 0x000fea000383ffff */
.L_x_86:
[----:B------:R-:W-:-:S06]  /*4f10*/  UISETP.GE.AND UP0, UPT, UR18, 0x4, UPT ;  /* 0x000000041200788c */ /* 0x000fcc000bf06270 */
[----:B------:R-:W-:-:S13]  /*4f20*/  PLOP3.LUT P0, PT, PT, PT, UP0, 0x80, 0x8 ;  /* 0x000000000008781c */ /* 0x000fda0003f0f008 */
[----:B------:R-:W-:Y:S05]  /*4f30*/  @!P0 EXIT ;  /* 0x000000000000894d */ /* 0x000fea0003800000 */
[----:B------:R-:W-:Y:S01]  /*4f40*/  BAR.SYNC.DEFER_BLOCKING 0x6, 0xa0 ;  /* 0x0182800000007b1d */ /* 0x000fe20000010000 */
[C---:B------:R-:W-:Y:S01]  /*4f50*/  IMAD.SHL.U32 R6, R78.reuse, 0x40, RZ ;  /* 0x000000404e067824 */ /* 0x040fe200078e00ff */
[----:B------:R-:W-:Y:S01]  /*4f60*/  SHF.R.U32.HI R7, RZ, 0x1, R78 ;  /* 0x00000001ff077819 */ /* 0x000fe2000001164e */
[C---:B------:R-:W-:Y:S01]  /*4f70*/  IMAD.SHL.U32 R4, R78.reuse, 0x8, RZ ;  /* 0x000000084e047824 */ /* 0x040fe200078e00ff */
[----:B------:R-:W-:Y:S01]  /*4f80*/  CS2R R86, SRZ ;  /* 0x0000000000567805 */ /* 0x000fe2000001ff00 */
[----:B------:R-:W-:Y:S01]  /*4f90*/  IMAD.U32 R37, R78, 0x10000, RZ ;  /* 0x000100004e257824 */ /* 0x000fe200078e00ff */
[----:B------:R-:W-:Y:S01]  /*4fa0*/  UMOV UR44, 0x400 ;  /* 0x00000400002c7882 */ /* 0x000fe20000000000 */
[C---:B------:R-:W-:Y:S01]  /*4fb0*/  LOP3.LUT R5, R6.reuse, 0x180, RZ, 0xc0, !PT ;  /* 0x0000018006057812 */ /* 0x040fe200078ec0ff */
[----:B------:R-:W-:Y:S01]  /*4fc0*/  ULEA UR44, UR55, UR44, 0x18 ;  /* 0x0000002c372c7291 */ /* 0x000fe2000f8ec0ff */
[----:B------:R-:W-:Y:S01]  /*4fd0*/  LOP3.LUT R6, R6, 0x640, RZ, 0xc0, !PT ;  /* 0x0000064006067812 */ /* 0x000fe200078ec0ff */
[----:B------:R-:W1:Y:S01]  /*4fe0*/  LDC.64 R74, c[0x0][0x888] ;  /* 0x00022200ff4a7b82 */ /* 0x000e620000000a00 */
[----:B------:R-:W-:Y:S01]  /*4ff0*/  LOP3.LUT R4, R5, 0x30, R4, 0xf8, !PT ;  /* 0x0000003005047812 */ /* 0x000fe200078ef804 */
[----:B------:R-:W-:Y:S01]  /*5000*/  IMAD.SHL.U32 R5, R82, 0x800, RZ ;  /* 0x0000080052057824 */ /* 0x000fe200078e00ff */
[----:B------:R-:W-:Y:S01]  /*5010*/  UIADD3 UR4, UPT, UPT, UR44, 0x1200, URZ ;  /* 0x000012002c047890 */ /* 0x000fe2000fffe0ff */
[----:B------:R-:W-:Y:S01]  /*5020*/  IMAD.SHL.U32 R79, R78, 0x10, RZ ;  /* 0x000000104e4f7824 */ /* 0x000fe200078e00ff */
[----:B------:R-:W-:Y:S01]  /*5030*/  LOP3.LUT R4, R4, 0x20, R7, 0x78, !PT ;  /* 0x0000002004047812 */ /* 0x000fe200078e7807 */
[----:B------:R-:W-:Y:S01]  /*5040*/  IMAD.MOV.U32 R36, RZ, RZ, RZ ;  /* 0x000000ffff247224 */ /* 0x000fe200078e00ff */
[----:B------:R-:W-:Y:S01]  /*5050*/  LOP3.LUT R5, R6, 0x800, R5, 0xf8, !PT ;  /* 0x0000080006057812 */ /* 0x000fe200078ef805 */
[----:B------:R-:W2:Y:S01]  /*5060*/  LDC.64 R76, c[0x0][0x890] ;  /* 0x00022400ff4c7b82 */ /* 0x000ea20000000a00 */
[----:B------:R-:W-:-:S02]  /*5070*/  LOP3.LUT R79, R79, 0x20, RZ, 0xc0, !PT ;  /* 0x000000204f4f7812 */ /* 0x000fc400078ec0ff */
[----:B------:R-:W-:Y:S02]  /*5080*/  CS2R R84, SRZ ;  /* 0x0000000000547805 */ /* 0x000fe4000001ff00 */
[----:B------:R-:W-:Y:S01]  /*5090*/  LOP3.LUT R80, R5, R4, RZ, 0xfc, !PT ;  /* 0x0000000405507212 */ /* 0x000fe200078efcff */
[----:B------:R-:W-:Y:S01]  /*50a0*/  IMAD.SHL.U32 R5, R82, 0x200000, RZ ;  /* 0x0020000052057824 */ /* 0x000fe200078e00ff */
[----:B------:R-:W3:Y:S01]  /*50b0*/  LDCU UR53, c[0x0][0x370] ;  /* 0x00006e00ff3577ac */ /* 0x000ee20008000800 */
[----:B------:R-:W4:Y:S01]  /*50c0*/  LDS R0, [UR44+0x120] ;  /* 0x0001202cff007984 */ /* 0x000f220008000800 */
[----:B------:R-:W-:Y:S01]  /*50d0*/  IMAD.U32 R88, RZ, RZ, UR4 ;  /* 0x00000004ff587e24 */ /* 0x000fe2000f8e00ff */
[----:B------:R-:W1:Y:S01]  /*50e0*/  LDC.64 R72, c[0x0][0x8b0] ;  /* 0x00022c00ff487b82 */ /* 0x000e620000000a00 */
[----:B------:R-:W-:Y:S01]  /*50f0*/  LOP3.LUT R5, R5, 0x200000, RZ, 0xc0, !PT ;  /* 0x0020000005057812 */ /* 0x000fe200078ec0ff */
[----:B------:R-:W-:Y:S01]  /*5100*/  VIADD R4, R80, UR44 ;  /* 0x0000002c50047c36 */ /* 0x000fe20008000000 */
[----:B------:R-:W1:Y:S02]  /*5110*/  LDCU.64 UR62, c[0x0][0x348] ;  /* 0x00006900ff3e77ac */ /* 0x000e640008000a00 */
[----:B------:R-:W-:-:S02]  /*5120*/  LOP3.LUT R37, R5, 0x400000, R37, 0xf8, !PT ;  /* 0x0040000005257812 */ /* 0x000fc400078ef825 */
[----:B------:R-:W-:Y:S01]  /*5130*/  IADD3 R79, PT, PT, -R79, 0x200, R4 ;  /* 0x000002004f4f7810 */ /* 0x000fe20007ffe104 */
[----:B------:R-:W1:Y:S01]  /*5140*/  LDC.64 R70, c[0x0][0x8a8] ;  /* 0x00022a00ff467b82 */ /* 0x000e620000000a00 */
[----:B------:R-:W1:Y:S01]  /*5150*/  LDCU UR41, c[0x0][0xb0c] ;  /* 0x00016180ff2977ac */ /* 0x000e620008000800 */
[----:B------:R-:W1:Y:S01]  /*5160*/  LDCU UR39, c[0x0][0xb30] ;  /* 0x00016600ff2777ac */ /* 0x000e620008000800 */
[----:B------:R-:W1:Y:S01]  /*5170*/  LDCU.64 UR58, c[0x0][0x888] ;  /* 0x00011100ff3a77ac */ /* 0x000e620008000a00 */
[----:B------:R-:W1:Y:S01]  /*5180*/  LDCU.64 UR42, c[0x0][0xb28] ;  /* 0x00016500ff2a77ac */ /* 0x000e620008000a00 */
[----:B------:R-:W1:Y:S01]  /*5190*/  LDCU.128 UR48, c[0x0][0xb10] ;  /* 0x00016200ff3077ac */ /* 0x000e620008000c00 */
[----:B------:R-:W1:Y:S01]  /*51a0*/  LDCU UR52, c[0x0][0x374] ;  /* 0x00006e80ff3477ac */ /* 0x000e620008000800 */
[----:B------:R-:W-:Y:S01]  /*51b0*/  UIADD3 UR56, UPT, UPT, UR44, 0x200, URZ ;  /* 0x000002002c387890 */ /* 0x000fe2000fffe0ff */
[----:B--234-:R-:W-:-:S11]  /*51c0*/  IMAD.IADD R37, R0, 0x1, R37 ;  /* 0x0000000100257824 */ /* 0x01cfd600078e0225 */
.L_x_113:
[----:B------:R-:W-:Y:S02]  /*51d0*/  LEA R3, R84, UR44, 0x3 ;  /* 0x0000002c54037c11 */ /* 0x000fe4000f8e18ff */
[----:B------:R-:W-:Y:S02]  /*51e0*/  SHF.L.U32 R0, R86, 0x1f, RZ ;  /* 0x0000001f56007819 */ /* 0x000fe400000006ff */
[----:B------:R-:W-:Y:S02]  /*51f0*/  LEA R4, R84, UR44, 0x4 ;  /* 0x0000002c54047c11 */ /* 0x000fe4000f8e20ff */
[----:B--2---:R-:W2:Y:S02]  /*5200*/  SYNCS.PHASECHK.TRANS64.TRYWAIT P0, [R3+URZ+0x70], R0 ;  /* 0x00007000030075a7 */ /* 0x004ea400080011ff */
[----:B-12---:R-:W-:Y:S05]  /*5210*/  @!P0 BRA `(.L_x_96) ;  /* 0x0000002400108947 */ /* 0x006fea0003800000 */
.L_x_150:
[----:B------:R-:W3:Y:S01]  /*5220*/  LDS.128 R4, [R4+0x100] ;  /* 0x0001000004047984 */ /* 0x000ee20000000c00 */
[----:B------:R-:W-:Y:S01]  /*5230*/  UISETP.GE.AND UP0, UPT, UR40, 0x1, UPT ;  /* 0x000000012800788c */ /* 0x000fe2000bf06270 */
[----:B------:R-:W-:Y:S01]  /*5240*/  @!PT LDS RZ, [RZ] ;  /* 0x00000000fffff984 */ /* 0x000fe20000000800 */
[----:B------:R-:W-:Y:S01]  /*5250*/  @!PT LDS RZ, [RZ] ;  /* 0x00000000fffff984 */ /* 0x000fe20000000800 */
[----:B------:R-:W-:Y:S01]  /*5260*/  @!PT LDS RZ, [RZ] ;  /* 0x00000000fffff984 */ /* 0x000fe20000000800 */
[----:B------:R-:W-:Y:S01]  /*5270*/  @!PT LDS RZ, [RZ] ;  /* 0x00000000fffff984 */ /* 0x000fe20000000800 */
[----:B------:R4:W-:Y:S06]  /*5280*/  MEMBAR.ALL.CTA ;  /* 0x0000000000007992 */ /* 0x0009ec0000008000 */
[----:B----4-:R-:W4:Y:S01]  /*5290*/  FENCE.VIEW.ASYNC.S ;  /* 0x00000000000073c6 */ /* 0x010f220000000000 */
[----:B---3--:R-:W-:Y:S11]  /*52a0*/  LOP3.LUT P0, RZ, R6, 0x1, RZ, 0xc0, !PT ;  /* 0x0000000106ff7812 */ /* 0x008ff6000780c0ff */
[----:B------:R-:W-:Y:S02]  /*52b0*/  @!UPT UIADD3 URZ, UPT, UPT, URZ, URZ, URZ ;  /* 0x000000fffffff290 */ /* 0x000fe4000fffe0ff */
[----:B----4-:R-:W-:Y:S01]  /*52c0*/  VOTEU.ANY UP1, P0 ;  /* 0x0000000000ff7886 */ /* 0x010fe20000020100 */
[----:B------:R-:W-:Y:S01]  /*52d0*/  PLOP3.LUT P0, PT, PT, PT, UP1, 0x80, 0x8 ;  /* 0x000000000008781c */ /* 0x000fe20003f0f018 */
[----:B------:R-:W-:Y:S11]  /*52e0*/  UP2UR UR47, UPR, URZ, 0x2 ;  /* 0x00000002ff2f7883 */ /* 0x000ff60008000000 */
[----:B------:R-:W-:Y:S01]  /*52f0*/  @!UPT UIADD3 URZ, UPT, UPT, URZ, URZ, URZ ;  /* 0x000000fffffff290 */ /* 0x000fe2000fffe0ff */
        /* <DEDUP_REMOVED lines=13> */
[----:B------:R-:W3:Y:S01]  /*53d0*/  LDCU UR12, c[0x0][0xb20] ;  /* 0x00016400ff0c77ac */ /* 0x000ee20008000800 */
[----:B-1----:R-:W-:Y:S02]  /*53e0*/  UIMAD.WIDE.U32 UR4, UR52, UR51, URZ ;  /* 0x00000033340472a5 */ /* 0x002fe4000f8e00ff */
[----:B------:R-:W-:Y:S02]  /*53f0*/  UIMAD.WIDE.U32 UR6, UR53, UR48, URZ ;  /* 0x00000030350672a5 */ /* 0x000fe4000f8e00ff */
[----:B------:R-:W-:Y:S02]  /*5400*/  UISETP.NE.AND UP0, UPT, UR50, 0x1, UPT ;  /* 0x000000013200788c */ /* 0x000fe4000bf05270 */
[----:B------:R-:W-:Y:S02]  /*5410*/  UIMAD.WIDE.U32 UR8, UR37, UR51, URZ ;  /* 0x00000033250872a5 */ /* 0x000fe4000f8e00ff */
[----:B------:R-:W-:Y:S02]  /*5420*/  UIMAD.WIDE.U32 UR10, UR38, UR48, URZ ;  /* 0x00000030260a72a5 */ /* 0x000fe4000f8e00ff */
[----:B------:R-:W-:Y:S02]  /*5430*/  UISETP.NE.AND UP1, UPT, UR41, 0x1, UPT ;  /* 0x000000012900788c */ /* 0x000fe4000bf25270 */
[----:B------:R-:W-:Y:S01]  /*5440*/  UISETP.NE.AND UP2, UPT, UR40, 0x1, UPT ;  /* 0x000000012800788c */ /* 0x000fe2000bf45270 */
[----:B------:R-:W-:Y:S02]  /*5450*/  UMOV UR4, UR5 ;  /* 0x0000000500047c82 */ /* 0x000fe40008000000 */
[----:B---3--:R-:W-:Y:S03]  /*5460*/  USHF.R.U32.HI UR5, URZ, UR12, UR4 ;  /* 0x0000000cff057299 */ /* 0x008fe60008011604 */
[----:B------:R-:W-:Y:S02]  /*5470*/  UMOV UR4, UR7 ;  /* 0x0000000700047c82 */ /* 0x000fe40008000000 */
[----:B------:R-:W-:Y:S02]  /*5480*/  USHF.R.U32.HI UR7, URZ, UR49, UR4 ;  /* 0x00000031ff077299 */ /* 0x000fe40008011604 */
[----:B------:R-:W-:Y:S02]  /*5490*/  USEL UR4, UR52, UR5, !UP0 ;  /* 0x0000000534047287 */ /* 0x000fe4000c000000 */
[----:B------:R-:W-:Y:S01]  /*54a0*/  USEL UR7, UR53, UR7, !UP1 ;  /* 0x0000000735077287 */ /* 0x000fe2000c800000 */
[----:B------:R-:W-:Y:S01]  /*54b0*/  UMOV UR5, UR9 ;  /* 0x0000000900057c82 */ /* 0x000fe20008000000 */
[----:B------:R-:W-:Y:S02]  /*54c0*/  UIMAD.WIDE.U32 UR8, UR4, UR42, URZ ;  /* 0x0000002a040872a5 */ /* 0x000fe4000f8e00ff */
[----:B------:R-:W-:Y:S03]  /*54d0*/  USHF.R.U32.HI UR6, URZ, UR12, UR5 ;  /* 0x0000000cff067299 */ /* 0x000fe60008011605 */
[----:B------:R-:W-:Y:S01]  /*54e0*/  UMOV UR5, UR11 ;  /* 0x0000000b00057c82 */ /* 0x000fe20008000000 */
[----:B------:R-:W-:Y:S02]  /*54f0*/  UIMAD.WIDE.U32 UR10, UR7, UR42, URZ ;  /* 0x0000002a070a72a5 */ /* 0x000fe4000f8e00ff */
[----:B------:R-:W-:Y:S02]  /*5500*/  USHF.R.U32.HI UR12, URZ, UR49, UR5 ;  /* 0x00000031ff0c7299 */ /* 0x000fe40008011605 */
[----:B------:R-:W-:Y:S01]  /*5510*/  USEL UR6, UR37, UR6, !UP0 ;  /* 0x0000000625067287 */ /* 0x000fe2000c000000 */
[----:B------:R-:W-:Y:S02]  /*5520*/  UMOV UR5, UR9 ;  /* 0x0000000900057c82 */ /* 0x000fe40008000000 */
[----:B------:R-:W-:Y:S01]  /*5530*/  UMOV UR10, UR11 ;  /* 0x0000000b000a7c82 */ /* 0x000fe20008000000 */
[----:B------:R-:W-:Y:S02]  /*5540*/  @UP2 USHF.R.U32.HI UR4, URZ, UR43, UR5 ;  /* 0x0000002bff042299 */ /* 0x000fe40008011605 */
[----:B------:R-:W-:Y:S02]  /*5550*/  @UP2 USHF.R.U32.HI UR7, URZ, UR43, UR10 ;  /* 0x0000002bff072299 */ /* 0x000fe4000801160a */
[----:B------:R-:W-:Y:S02]  /*5560*/  UIMAD UR4, UR40, UR4, URZ ;  /* 0x00000004280472a4 */ /* 0x000fe4000f8e02ff */
[----:B------:R-:W-:Y:S02]  /*5570*/  UIMAD.WIDE.U32 UR10, UR6, UR42, URZ ;  /* 0x0000002a060a72a5 */ /* 0x000fe4000f8e00ff */
[----:B------:R-:W-:Y:S02]  /*5580*/  USEL UR5, UR38, UR12, !UP1 ;  /* 0x0000000c26057287 */ /* 0x000fe4000c800000 */
[----:B------:R-:W-:Y:S02]  /*5590*/  UIMAD UR8, UR40, UR7, URZ ;  /* 0x00000007280872a4 */ /* 0x000fe4000f8e02ff */
[----:B------:R-:W-:Y:S03]  /*55a0*/  UISETP.GE.AND UP0, UPT, UR6, UR4, UPT ;  /* 0x000000040600728c */ /* 0x000fe6000bf06270 */
[----:B------:R-:W-:Y:S01]  /*55b0*/  UMOV UR4, UR11 ;  /* 0x0000000b00047c82 */ /* 0x000fe20008000000 */
[----:B------:R-:W-:Y:S02]  /*55c0*/  UISETP.GE.OR UP0, UPT, UR5, UR8, UP0 ;  /* 0x000000080500728c */ /* 0x000fe40008706670 */
[----:B------:R-:W-:Y:S02]  /*55d0*/  USHF.R.U32.HI UR4, URZ, UR43, UR4 ;  /* 0x0000002bff047299 */ /* 0x000fe40008011604 */
[----:B------:R-:W-:Y:S02]  /*55e0*/  UIMAD.WIDE.U32 UR8, UR5, UR42, URZ ;  /* 0x0000002a050872a5 */ /* 0x000fe4000f8e00ff */
[----:B------:R-:W-:Y:S02]  /*55f0*/  USEL UR11, UR6, UR4, !UP2 ;  /* 0x00000004060b7287 */ /* 0x000fe4000d000000 */
[----:B------:R-:W-:Y:S02]  /*5600*/  UIADD3 UR8, UPT, UPT, -UR5, URZ, URZ ;  /* 0x000000ff05087290 */ /* 0x000fe4000fffe1ff */
[----:B------:R-:W-:Y:S01]  /*5610*/  UIADD3 UR10, UPT, UPT, -UR11, URZ, URZ ;  /* 0x000000ff0b0a7290 */ /* 0x000fe2000fffe1ff */
[----:B------:R-:W-:Y:S01]  /*5620*/  @!UP0 UMOV UR4, UR9 ;  /* 0x0000000900048c82 */ /* 0x000fe20008000000 */
[----:B------:R-:W-:Y:S02]  /*5630*/  UIADD3 UR9, UPT, UPT, -UR6, URZ, URZ ;  /* 0x000000ff06097290 */ /* 0x000fe4000fffe1ff */
[----:B------:R-:W-:Y:S02]  /*5640*/  @!UP0 USHF.R.U32.HI UR4, URZ, UR43, UR4 ;  /* 0x0000002bff048299 */ /* 0x000fe40008011604 */
[----:B------:R-:W-:Y:S02]  /*5650*/  UIMAD UR10, UR40, UR10, UR6 ;  /* 0x0000000a280a72a4 */ /* 0x000fe4000f8e0206 */
[----:B------:R-:W-:Y:S04]  /*5660*/  @!UP0 USEL UR4, UR5, UR4, !UP2 ;  /* 0x0000000405048287 */ /* 0x000fe8000d000000 */
[----:B------:R-:W-:Y:S02]  /*5670*/  @!UP0 UIMAD UR10, UR7, UR10, UR4 ;  /* 0x0000000a070a82a4 */ /* 0x000fe4000f8e0204 */
[----:B------:R-:W-:Y:S02]  /*5680*/  @!UP0 UIADD3 UR11, UPT, UPT, UR11, -UR4, URZ ;  /* 0x800000040b0b8290 */ /* 0x000fe4000fffe0ff */
[----:B------:R-:W-:Y:S02]  /*5690*/  UIMAD UR7, UR41, UR8, UR38 ;  /* 0x00000008290772a4 */ /* 0x000fe4000f8e0226 */
[----:B------:R-:W-:Y:S02]  /*56a0*/  @!UP0 UIMAD UR6, UR11, UR40, UR5 ;  /* 0x000000280b0682a4 */ /* 0x000fe4000f8e0205 */
[----:B------:R-:W-:Y:S01]  /*56b0*/  UIMAD UR4, UR50, UR9, UR37 ;  /* 0x00000009320472a4 */ /* 0x000fe2000f8e0225 */
[----:B------:R-:W-:Y:S02]  /*56c0*/  @!UP0 UMOV UR5, UR10 ;  /* 0x0000000a00058c82 */ /* 0x000fe40008000000 */
[----:B------:R-:W-:Y:S02]  /*56d0*/  UIMAD UR38, UR5, UR41, UR7 ;  /* 0x00000029052672a4 */ /* 0x000fe4000f8e0207 */
[----:B------:R-:W-:Y:S11]  /*56e0*/  UIMAD UR37, UR6, UR50, UR4 ;  /* 0x00000032062572a4 */ /* 0x000ff6000f8e0204 */
[----:B------:R-:W-:Y:S01]  /*56f0*/  @!UPT UIADD3 URZ, UPT, UPT, URZ, URZ, URZ ;  /* 0x000000fffffff290 */ /* 0x000fe2000fffe0ff */
.L_x_97:
[----:B-1----:R-:W-:Y:S01]  /*5700*/  UISETP.NE.AND UP0, UPT, UR39, 0x1, UPT ;  /* 0x000000012700788c */ /* 0x002fe2000bf05270 */
[----:B------:R-:W-:Y:S10]  /*5710*/  IADD3 R84, PT, PT, R84, 0x1, RZ ;  /* 0x0000000154547810 */ /* 0x000ff40007ffe0ff */
[----:B------:R-:W1:Y:S01]  /*5720*/  @!UP0 LDCU.128 UR12, c[0x0][0xb10] ;  /* 0x00016200ff0c87ac */ /* 0x000e620008000c00 */
[----:B------:R-:W3:Y:S01]  /*5730*/  @!UP0 LDCU UR5, c[0x0][0xb0c] ;  /* 0x00016180ff0587ac */ /* 0x000ee20008000800 */
[----:B------:R-:W4:Y:S01]  /*5740*/  @!UP0 LDCU UR10, c[0x0][0xb20] ;  /* 0x00016400ff0a87ac */ /* 0x000f220008000800 */
[----:B-1----:R-:W-:Y:S02]  /*5750*/  UIMAD.WIDE.U32 UR8, UR38, UR12, URZ ;  /* 0x0000000c260872a5 */ /* 0x002fe4000f8e00ff */
[----:B------:R-:W-:Y:S02]  /*5760*/  UIMAD.WIDE.U32 UR6, UR37, UR15, URZ ;  /* 0x0000000f250672a5 */ /* 0x000fe4000f8e00ff */
[----:B------:R-:W-:Y:S03]  /*5770*/  @!UP0 UISETP.NE.AND UP1, UPT, UR14, 0x1, UPT ;  /* 0x000000010e00888c */ /* 0x000fe6000bf25270 */
[----:B------:R-:W-:Y:S01]  /*5780*/  @!UP0 UMOV UR4, UR9 ;  /* 0x0000000900048c82 */ /* 0x000fe20008000000 */
[----:B---3--:R-:W-:Y:S02]  /*5790*/  @!UP0 UISETP.NE.AND UP2, UPT, UR5, 0x1, UPT ;  /* 0x000000010500888c */ /* 0x008fe4000bf45270 */
[----:B------:R-:W-:Y:S01]  /*57a0*/  @!UP0 USHF.R.U32.HI UR4, URZ, UR13, UR4 ;  /* 0x0000000dff048299 */ /* 0x000fe20008011604 */
[----:B------:R-:W-:Y:S02]  /*57b0*/  @!UP0 UMOV UR6, UR7 ;  /* 0x0000000700068c82 */ /* 0x000fe40008000000 */
[----:B----4-:R-:W-:Y:S02]  /*57c0*/  @!UP0 USHF.R.U32.HI UR6, URZ, UR10, UR6 ;  /* 0x0000000aff068299 */ /* 0x010fe40008011606 */
[----:B------:R-:W-:Y:S02]  /*57d0*/  @!UP0 USEL UR7, UR38, UR4, !UP2 ;  /* 0x0000000426078287 */ /* 0x000fe4000d000000 */
[----:B------:R-:W-:Y:S04]  /*57e0*/  @!UP0 USEL UR6, UR37, UR6, !UP1 ;  /* 0x0000000625068287 */ /* 0x000fe8000c800000 */
[----:B------:R-:W-:Y:S02]  /*57f0*/  @!UP0 UIADD3 UR4, UPT, UPT, -UR7, UR6, URZ ;  /* 0x0000000607048290 */ /* 0x000fe4000fffe1ff */
[----:B------:R-:W-:Y:S02]  /*5800*/  @!UP0 UIADD3 UR6, UPT, UPT, UR7, -UR6, URZ ;  /* 0x8000000607068290 */ /* 0x000fe4000fffe0ff */
[----:B------:R-:W-:Y:S02]  /*5810*/  @!UP0 UIMAD UR38, UR4, UR5, UR38 ;  /* 0x00000005042682a4 */ /* 0x000fe4000f8e0226 */
[----:B------:R-:W-:Y:S02]  /*5820*/  @!UP0 UIMAD UR37, UR6, UR14, UR37 ;  /* 0x0000000e062582a4 */ /* 0x000fe4000f8e0225 */
[----:B------:R-:W-:Y:S09]  /*5830*/  ULOP3.LUT UP0, URZ, UR56, 0x1b0, URZ, 0xc0, !UPT ;  /* 0x000001b038ff7892 */ /* 0x000ff2000f80c0ff */
[----:B------:R-:W-:Y:S05]  /*5840*/  BRA.U !UP0, `(.L_x_98) ;  /* 0x0000000108407547 */ /* 0x000fea000b800000 */
[----:B------:R-:W1:Y:S01]  /*5850*/  LDCU.64 UR8, c[0x4][0x80] ;  /* 0x01001000ff0877ac */ /* 0x000e620008000a00 */
[----:B------:R-:W-:Y:S01]  /*5860*/  MOV R3, 0x0 ;  /* 0x0000000000037802 */ /* 0x000fe20000000f00 */
[----:B------:R-:W-:Y:S02]  /*5870*/  HFMA2 R12, -RZ, RZ, 0, 5.9604644775390625e-08 ;  /* 0x00000001ff0c7431 */ /* 0x000fe400000001ff */
[----:B------:R-:W-:Y:S02]  /*5880*/  IMAD.MOV.U32 R8, RZ, RZ, 0x70 ;  /* 0x00000070ff087424 */ /* 0x000fe400078e00ff */
[----:B------:R-:W-:Y:S01]  /*5890*/  IMAD.MOV.U32 R13, RZ, RZ, RZ ;  /* 0x000000ffff0d7224 */ /* 0x000fe200078e00ff */
[----:B------:R-:W3:Y:S01]  /*58a0*/  LDCU.64 UR6, c[0x4][0x88] ;  /* 0x01001100ff0677ac */ /* 0x000ee20008000a00 */
[----:B------:R-:W4:Y:S01]  /*58b0*/  LDC.64 R2, c[0x4][R3] ;  /* 0x0100000003027b82 */ /* 0x000f220000000a00 */
[----:B------:R-:W2:Y:S01]  /*58c0*/  LDCU.64 UR4, c[0x4][0x8] ;  /* 0x01000100ff0477ac */ /* 0x000ea20008000a00 */
[----:B-1----:R-:W-:Y:S01]  /*58d0*/  MOV R5, UR9 ;  /* 0x0000000900057c02 */ /* 0x002fe20008000f00 */
[----:B------:R-:W-:Y:S01]  /*58e0*/  IMAD.U32 R4, RZ, RZ, UR8 ;  /* 0x00000008ff047e24 */ /* 0x000fe2000f8e00ff */
[----:B---3--:R-:W-:Y:S01]  /*58f0*/  MOV R7, UR7 ;  /* 0x0000000700077c02 */ /* 0x008fe20008000f00 */
[----:B------:R-:W-:Y:S01]  /*5900*/  IMAD.U32 R6, RZ, RZ, UR6 ;  /* 0x00000006ff067e24 */ /* 0x000fe2000f8e00ff */
[----:B--2---:R-:W-:Y:S01]  /*5910*/  MOV R11, UR5 ;  /* 0x00000005000b7c02 */ /* 0x004fe20008000f00 */
[----:B------:R-:W-:Y:S02]  /*5920*/  IMAD.U32 R10, RZ, RZ, UR4 ;  /* 0x00000004ff0a7e24 */ /* 0x000fe4000f8e00ff */
[----:B------:R-:W-:Y:S07]  /*5930*/  LEPC R20, `(.L_x_98) ;  /* 0x000000001014794e */ /* 0x000fee0000000000 */
[----:B----45:R-:W-:Y:S05]  /*5940*/  CALL.ABS.NOINC R2 ;  /* 0x0000000002007343 */ /* 0x030fea0003c00000 */
.L_x_98:
[----:B------:R-:W-:Y:S01]  /*5950*/  LOP3.LUT P0, RZ, R88, 0x1b0, RZ, 0xc0, !PT ;  /* 0x000001b058ff7812 */ /* 0x000fe2000780c0ff */
[----:B------:R-:W-:Y:S11]  /*5960*/  BSSY.RECONVERGENT B6, `(.L_x_99) ;  /* 0x0000013000067945 */ /* 0x000ff60003800200 */
[----:B------:R-:W-:Y:S01]  /*5970*/  @!UPT UIADD3 URZ, UPT, UPT, URZ, URZ, URZ ;  /* 0x000000fffffff290 */ /* 0x000fe2000fffe0ff */
[----:B------:R-:W-:Y:S05]  /*5980*/  @!P0 BRA `(.L_x_100) ;  /* 0x0000000000408947 */ /* 0x000fea0003800000 */
        /* <DEDUP_REMOVED lines=16> */
.L_x_100:
[----:B------:R-:W-:Y:S05]  /*5a90*/  BSYNC.RECONVERGENT B6 ;  /* 0x0000000000067941 */ /* 0x000fea0003800200 */
.L_x_99:
[----:B------:R-:W-:Y:S01]  /*5aa0*/  ISETP.NE.U32.AND P3, PT, R76, RZ, PT ;  /* 0x000000ff4c00720c */ /* 0x000fe20003f65070 */
[----:B------:R-:W-:Y:S01]  /*5ab0*/  UISETP.NE.AND UP1, UPT, UR61, URZ, UPT ;  /* 0x000000ff3d00728c */ /* 0x000fe2000bf25270 */
[----:B------:R-:W-:Y:S02]  /*5ac0*/  ISETP.NE.U32.AND P4, PT, R72, RZ, PT ;  /* 0x000000ff4800720c */ /* 0x000fe40003f85070 */
[----:B------:R-:W-:Y:S02]  /*5ad0*/  ISETP.NE.AND.EX P3, PT, R77, RZ, PT, P3 ;  /* 0x000000ff4d00720c */ /* 0x000fe40003f65330 */
[----:B------:R-:W-:Y:S02]  /*5ae0*/  PLOP3.LUT P1, PT, PT, PT, PT, 0x8, 0x80 ;  /* 0x000000000080781c */ /* 0x000fe40003f2e170 */
[----:B------:R-:W-:Y:S02]  /*5af0*/  PLOP3.LUT P0, PT, PT, PT, UP1, 0x80, 0x8 ;  /* 0x000000000008781c */ /* 0x000fe40003f0f018 */
[----:B------:R-:W-:Y:S02]  /*5b00*/  ISETP.NE.AND.EX P4, PT, R73, RZ, PT, P4 ;  /* 0x000000ff4900720c */ /* 0x000fe40003f85340 */
[----:B------:R-:W1:Y:S09]  /*5b10*/  @UP1 LDCU.64 UR4, c[0x0][0x888] ;  /* 0x00011100ff0417ac */ /* 0x000e720008000a00 */
[----:B------:R-:W-:Y:S01]  /*5b20*/  @P0 PLOP3.LUT P1, PT, P3, PT, PT, 0x80, 0x8 ;  /* 0x000000000008081c */ /* 0x000fe20001f2f070 */
[----:B-1----:R-:W-:Y:S04]  /*5b30*/  @UP1 UISETP.NE.U32.AND UP0, UPT, UR4, URZ, UPT ;  /* 0x000000ff0400128c */ /* 0x002fe8000bf05070 */
[----:B------:R-:W-:Y:S04]  /*5b40*/  @UP1 UISETP.NE.AND.EX UP0, UPT, UR5, URZ, UPT, UP0 ;  /* 0x000000ff0500128c */ /* 0x000fe8000bf05300 */
[----:B------:R-:W-:Y:S01]  /*5b50*/  @UP1 USEL UR4, URZ, 0xffffffff, UP0 ;  /* 0xffffffffff041887 */ /* 0x000fe20008000000 */
[----:B------:R-:W-:Y:S11]  /*5b60*/  @!P3 BRA `(.L_x_101) ;  /* 0x000000000030b947 */ /* 0x000ff60003800000 */
[----:B------:R-:W-:Y:S01]  /*5b70*/  ISETP.NE.U32.AND P2, PT, R74, RZ, PT ;  /* 0x000000ff4a00720c */ /* 0x000fe20003f45070 */
[----:B------:R-:W1:Y:S01]  /*5b80*/  LDCU.64 UR6, c[0x0][0x358] ;  /* 0x00006b00ff0677ac */ /* 0x000e620008000a00 */
[----:B------:R-:W-:Y:S02]  /*5b90*/  IMAD.MOV.U32 R81, RZ, RZ, 0x1 ;  /* 0x00000001ff517424 */ /* 0x000fe400078e00ff */
[----:B------:R-:W-:Y:S11]  /*5ba0*/  ISETP.NE.AND.EX P2, PT, R75, RZ, PT, P2 ;  /* 0x000000ff4b00720c */ /* 0x000ff60003f45320 */
[----:B------:R-:W-:Y:S02]  /*5bb0*/  @!UPT UIADD3 URZ, UPT, UPT, URZ, URZ, URZ ;  /* 0x000000fffffff290 */ /* 0x000fe4000fffe0ff */
[----:B------:R-:W3:Y:S01]  /*5bc0*/  @P2 LDC.64 R2, c[0x0][0x888] ;  /* 0x00022200ff022b82 */ /* 0x000ee20000000a00 */
[----:B--2---:R-:W-:Y:S04]  /*5bd0*/  @P2 IMAD R0, R76, UR36, RZ ;  /* 0x000000244c002c24 */ /* 0x004fe8000f8e02ff */
[----:B---3--:R-:W-:Y:S04]  /*5be0*/  @P2 IMAD.WIDE R2, R0, 0x4, R2 ;  /* 0x0000000400022825 */ /* 0x008fe800078e0202 */
[----:B------:R-:W-:Y:S01]  /*5bf0*/  HFMA2 R0, -RZ, RZ, 0, 5.9604644775390625e-08 ;  /* 0x00000001ff007431 */ /* 0x000fe200000001ff */
[----:B-1---5:R1:W5:Y:S04]  /*5c00*/  @P2 LDG.E R40, desc[UR6][R2.64] ;  /* 0x0000000602282981 */ /* 0x022368000c1e1900 */
[----:B------:R-:W-:Y:S01]  /*5c10*/  @!P2 PRMT R81, R0, 0x7610, R81 ;  /* 0x000076100051a816 */ /* 0x000fe20000000051 */
[----:B-1----:R-:W3:Y:S06]  /*5c20*/  @!P2 LDC R40, c[0x0][0x880] ;  /* 0x00022000ff28ab82 */ /* 0x002eec0000000800 */
.L_x_101:
[----:B------:R-:W-:Y:S05]  /*5c30*/  @!P4 BRA `(.L_x_102) ;  /* 0x000000000024c947 */ /* 0x000fea0003800000 */
[----:B------:R-:W-:Y:S01]  /*5c40*/  ISETP.NE.U32.AND P2, PT, R70, RZ, PT ;  /* 0x000000ff4600720c */ /* 0x000fe20003f45070 */
[----:B------:R-:W1:Y:S03]  /*5c50*/  LDCU.64 UR6, c[0x0][0x358] ;  /* 0x00006b00ff0677ac */ /* 0x000e660008000a00 */
[----:B------:R-:W-:Y:S11]  /*5c60*/  ISETP.NE.AND.EX P2, PT, R71, RZ, PT, P2 ;  /* 0x000000ff4700720c */ /* 0x000ff60003f45320 */
[----:B------:R-:W-:Y:S02]  /*5c70*/  @!UPT UIADD3 URZ, UPT, UPT, URZ, URZ, URZ ;  /* 0x000000fffffff290 */ /* 0x000fe4000fffe0ff */
[----:B------:R-:W4:Y:S01]  /*5c80*/  @P2 LDC.64 R2, c[0x0][0x8a8] ;  /* 0x00022a00ff022b82 */ /* 0x000f220000000a00 */
[----:B--2---:R-:W-:Y:S04]  /*5c90*/  @P2 IMAD R0, R72, UR36, RZ ;  /* 0x0000002448002c24 */ /* 0x004fe8000f8e02ff */
[----:B----4-:R-:W-:Y:S05]  /*5ca0*/  @P2 IMAD.WIDE R2, R0, 0x4, R2 ;  /* 0x0000000400022825 */ /* 0x010fea00078e0202 */
[----:B-1---5:R1:W5:Y:S02]  /*5cb0*/  @P2 LDG.E R38, desc[UR6][R2.64] ;  /* 0x0000000602262981 */ /* 0x022364000c1e1900 */
[----:B-1----:R-:W4:Y:S02]  /*5cc0*/  @!P2 LDC R38, c[0x0][0x8a0] ;  /* 0x00022800ff26ab82 */ /* 0x002f240000000800 */
.L_x_102:
[----:B---3-5:R-:W-:Y:S01]  /*5cd0*/  @P0 ISETP.NE.AND P4, PT, R40, RZ, PT ;  /* 0x000000ff2800020c */ /* 0x028fe20003f85270 */
[----:B--2---:R-:W-:Y:S01]  /*5ce0*/  IMAD.U32 R0, RZ, RZ, UR4 ;  /* 0x00000004ff007e24 */ /* 0x004fe2000f8e00ff */
[----:B------:R-:W-:Y:S01]  /*5cf0*/  @P0 LOP3.LUT P2, RZ, R81, 0xff, RZ, 0xc0, !PT ;  /* 0x000000ff51ff0812 */ /* 0x000fe2000784c0ff */
[----:B------:R-:W-:Y:S01]  /*5d00*/  BSSY B1, `(.L_x_103) ;  /* 0x0000034000017945 */ /* 0x000fe20003800000 */
[----:B------:R-:W-:Y:S02]  /*5d10*/  @P0 SEL R2, RZ, 0xffffffff, P4 ;  /* 0xffffffffff020807 */ /* 0x000fe40002000000 */
[----:B------:R-:W-:Y:S02]  /*5d20*/  CS2R R50, SRZ ;  /* 0x0000000000327805 */ /* 0x000fe4000001ff00 */
[----:B------:R-:W-:Y:S02]  /*5d30*/  LEA R83, R36, UR44, 0x3 ;  /* 0x0000002c24537c11 */ /* 0x000fe4000f8e18ff */
[----:B------:R-:W-:Y:S02]  /*5d40*/  CS2R R48, SRZ ;  /* 0x0000000000307805 */ /* 0x000fe4000001ff00 */
[----:B------:R-:W-:Y:S02]  /*5d50*/  @P1 SEL R2, R0, R2, !P2 ;  /* 0x0000000200021207 */ /* 0x000fe40005000000 */
[----:B------:R-:W-:Y:S02]  /*5d60*/  CS2R R46, SRZ ;  /* 0x00000000002e7805 */ /* 0x000fe4000001ff00 */
[----:B------:R-:W-:Y:S02]  /*5d70*/  SHF.L.U32 R4, R87, 0x1f, RZ ;  /* 0x0000001f57047819 */ /* 0x000fe400000006ff */
[----:B------:R-:W-:Y:S02]  /*5d80*/  CS2R R44, SRZ ;  /* 0x00000000002c7805 */ /* 0x000fe4000001ff00 */
[----:B------:R-:W-:Y:S02]  /*5d90*/  @P0 LOP3.LUT R2, R2, 0x1, RZ, 0xc0, !PT ;  /* 0x0000000102020812 */ /* 0x000fe400078ec0ff */
[----:B------:R-:W-:Y:S02]  /*5da0*/  PLOP3.LUT P5, PT, PT, PT, PT, 0x8, 0x80 ;  /* 0x000000000080781c */ /* 0x000fe40003fae170 */
[----:B------:R-:W-:Y:S01]  /*5db0*/  ISETP.NE.U32.OR P1, PT, R2, 0x1, !P0 ;  /* 0x000000010200780c */ /* 0x000fe20004725470 */
[----:B------:R-:W-:Y:S11]  /*5dc0*/  IMAD R2, R36, 0x20, R37 ;  /* 0x0000002024027824 */ /* 0x000ff600078e0225 */
[----:B------:R-:W-:Y:S01]  /*5dd0*/  @!UPT UIADD3 URZ, UPT, UPT, URZ, URZ, URZ ;  /* 0x000000fffffff290 */ /* 0x000fe2000fffe0ff */
[----:B------:R-:W-:Y:S04]  /*5de0*/  @P1 SHF.L.U32 R0, R85, 0x1f, RZ ;  /* 0x0000001f55001819 */ /* 0x000fe800000006ff */
[----:B------:R-:W1:Y:S01]  /*5df0*/  @P1 SYNCS.PHASECHK.TRANS64.TRYWAIT P0, [UR44+0x50], R0 ;  /* 0x00005000ff0015a7 */ /* 0x000e62000800112c */
[----:B------:R2:W3:Y:S01]  /*5e00*/  SYNCS.PHASECHK.TRANS64.TRYWAIT P4, [R83+URZ+0x90], R4 ;  /* 0x00009004530075a7 */ /* 0x0004e200080811ff */
[----:B-1----:R-:W-:Y:S01]  /*5e10*/  @P1 PLOP3.LUT P5, PT, P0, PT, PT, 0x8, 0x80 ;  /* 0x000000000080181c */ /* 0x002fe200007ae170 */
[----:B------:R-:W-:Y:S01]  /*5e20*/  @!UPT UIADD3 URZ, UPT, UPT, URZ, URZ, URZ ;  /* 0x000000fffffff290 */ /* 0x000fe2000fffe0ff */
[----:B--23--:R-:W-:Y:S11]  /*5e30*/  @!P1 BRA `(.L_x_104) ;  /* 0x0000000000809947 */ /* 0x00cff60003800000 */
[----:B------:R-:W-:Y:S01]  /*5e40*/  ISETP.NE.U32.AND P0, PT, RZ, UR58, PT ;  /* 0x0000003aff007c0c */ /* 0x000fe2000bf05070 */
[----:B------:R-:W-:Y:S01]  /*5e50*/  BSSY B0, `(.L_x_105) ;  /* 0x0000012000007945 */ /* 0x000fe20003800000 */
[----:B------:R-:W-:Y:S02]  /*5e60*/  ISETP.NE.AND P2, PT, R40, RZ, PT ;  /* 0x000000ff2800720c */ /* 0x000fe40003f45270 */
[----:B------:R-:W-:Y:S02]  /*5e70*/  CS2R R46, SRZ ;  /* 0x00000000002e7805 */ /* 0x000fe4000001ff00 */
[----:B------:R-:W-:Y:S02]  /*5e80*/  ISETP.NE.AND.EX P0, PT, RZ, UR59, PT, P0 ;  /* 0x0000003bff007c0c */ /* 0x000fe4000bf05300 */
[----:B------:R-:W-:Y:S02]  /*5e90*/  CS2R R44, SRZ ;  /* 0x00000000002c7805 */ /* 0x000fe4000001ff00 */
[----:B------:R-:W-:Y:S02]  /*5ea0*/  LOP3.LUT P1, RZ, R81, 0xff, RZ, 0xc0, !PT ;  /* 0x000000ff51ff7812 */ /* 0x000fe4000782c0ff */
[----:B------:R-:W-:Y:S02]  /*5eb0*/  CS2R R50, SRZ ;  /* 0x0000000000327805 */ /* 0x000fe4000001ff00 */
[----:B------:R-:W-:Y:S02]  /*5ec0*/  SEL R0, RZ, 0xffffffff, P2 ;  /* 0xffffffffff007807 */ /* 0x000fe40001000000 */
[----:B------:R-:W-:Y:S02]  /*5ed0*/  CS2R R48, SRZ ;  /* 0x0000000000307805 */ /* 0x000fe4000001ff00 */
[----:B------:R-:W-:Y:S04]  /*5ee0*/  SEL R3, RZ, 0xffffffff, P0 ;  /* 0xffffffffff037807 */ /* 0x000fe80000000000 */
[----:B------:R-:W-:Y:S04]  /*5ef0*/  @P3 SEL R0, R3, R0, !P1 ;  /* 0x0000000003003207 */ /* 0x000fe80004800000 */
[----:B------:R-:W-:Y:S04]  /*5f00*/  LOP3.LUT R0, R0, 0x1, RZ, 0xc0, !PT ;  /* 0x0000000100007812 */ /* 0x000fe800078ec0ff */
[----:B------:R-:W-:Y:S01]  /*5f10*/  ISETP.NE.U32.AND P0, PT, R0, 0x1, PT ;  /* 0x000000010000780c */ /* 0x000fe20003f05070 */
[----:B------:R-:W-:Y:S01]  /*5f20*/  @!UPT UIADD3 URZ, UPT, UPT, URZ, URZ, URZ ;  /* 0x000000fffffff290 */ /* 0x000fe2000fffe0ff */
[----:B------:R-:W-:Y:S11]  /*5f30*/  @!P5 BRA `(.L_x_106) ;  /* 0x00000000000cd947 */ /* 0x000ff60003800000 */
[----:B------:R-:W-:Y:S04]  /*5f40*/  SHF.L.U32 R3, R85, 0x1f, RZ ;  /* 0x0000001f55037819 */ /* 0x000fe800000006ff */
[----:B------:R-:W1:Y:S02]  /*5f50*/  SYNCS.PHASECHK.TRANS64.TRYWAIT P1, [UR44+0x50], R3 ;  /* 0x00005003ff0075a7 */ /* 0x000e64000802112c */
[----:B-1----:R-:W-:Y:S05]  /*5f60*/  @!P1 BRA `(.L_x_107) ;  /* 0x0000001400d09947 */ /* 0x002fea0003800000 */
.L_x_106:
[----:B------:R-:W-:Y:S05]  /*5f70*/  BSYNC B0 ;  /* 0x0000000000007941 */ /* 0x000fea0003800000 */
.L_x_105:
[----:B------:R2:W3:Y:S01]  /*5f80*/  @P0 LDS.128 R44, [R80+UR44+0x200] ;  /* 0x0002002c502c0984 */ /* 0x0004e20008000c00 */
[----:B------:R-:W-:Y:S01]  /*5f90*/  UIADD3 UR4, UPT, UPT, UR44, 0x58, URZ ;  /* 0x000000582c047890 */ /* 0x000fe2000fffe0ff */
[----:B------:R-:W-:Y:S02]  /*5fa0*/  LOP3.LUT R85, R85, 0x1, RZ, 0x3c, !PT ;  /* 0x0000000155557812 */ /* 0x000fe400078e3cff */
[----:B------:R2:W1:Y:S01]  /*5fb0*/  @P0 LDS.128 R48, [R79+0x10] ;  /* 0x000010004f300984 */ /* 0x0004620000000c00 */
[----:B------:R-:W-:Y:S01]  /*5fc0*/  UPRMT UR4, UR55, 0x654, UR4 ;  /* 0x0000065437047896 */ /* 0x000fe20008000004 */
[----:B------:R-:W-:Y:S01]  /*5fd0*/  @!PT LDS RZ, [RZ] ;  /* 0x00000000fffff984 */ /* 0x000fe20000000800 */
[----:B------:R-:W-:Y:S01]  /*5fe0*/  @!PT LDS RZ, [RZ] ;  /* 0x00000000fffff984 */ /* 0x000fe20000000800 */
[----:B------:R-:W-:Y:S01]  /*5ff0*/  @!PT LDS RZ, [RZ] ;  /* 0x00000000fffff984 */ /* 0x000fe20000000800 */
[----:B------:R-:W-:Y:S01]  /*6000*/  @!PT LDS RZ, [RZ] ;  /* 0x00000000fffff984 */ /* 0x000fe20000000800 */
[----:B------:R5:W-:Y:S06]  /*6010*/  MEMBAR.ALL.CTA ;  /* 0x0000000000007992 */ /* 0x000bec0000008000 */
[----:B-----5:R-:W5:Y:S02]  /*6020*/  FENCE.VIEW.ASYNC.S ;  /* 0x00000000000073c6 */ /* 0x020f640000000000 */
[----:B-----5:R-:W-:Y:S03]  /*6030*/  SYNCS.ARRIVE.TRANS64.RED.A1T0 RZ, [UR4], RZ ;  /* 0x000000ffffff79a7 */ /* 0x020fe60008100404 */
.L_x_104:
[----:B------:R-:W-:Y:S05]  /*6040*/  BSYNC B1 ;  /* 0x0000000000017941 */ /* 0x000fea0003800000 */
.L_x_103:
[----:B-1----:R-:W-:Y:S04]  /*6050*/  SHF.R.U32.HI R0, RZ, 0x15, R2 ;  /* 0x00000015ff007819 */ /* 0x002fe80000011602 */
[----:B------:R-:W-:Y:S01]  /*6060*/  LOP3.LUT P0, RZ, R0, 0x3, R82, 0x48, !PT ;  /* 0x0000000300ff7812 */ /* 0x000fe20007804852 */
[----:B------:R-:W-:Y:S01]  /*6070*/  @!UPT UIADD3 URZ, UPT, UPT, URZ, URZ, URZ ;  /* 0x000000fffffff290 */ /* 0x000fe2000fffe0ff */
[----:B------:R-:W-:Y:S11]  /*6080*/  @P4 BRA `(.L_x_108) ;  /* 0x0000000000084947 */ /* 0x000ff60003800000 */
[----:B------:R-:W1:Y:S02]  /*6090*/  SYNCS.PHASECHK.TRANS64.TRYWAIT P1, [R83+URZ+0x90], R4 ;  /* 0x00009004530075a7 */ /* 0x000e6400080211ff */
[----:B-1----:R-:W-:Y:S05]  /*60a0*/  @!P1 BRA `(.L_x_109) ;  /* 0x0000001400989947 */ /* 0x002fea0003800000 */
.L_x_108:
[----:B------:R-:W-:Y:S05]  /*60b0*/  @!P0 BRA `(.L_x_110) ;  /* 0x0000000000408947 */ /* 0x000fea0003800000 */
[----:B------:R-:W1:Y:S01]  /*60c0*/  LDCU.64 UR8, c[0x4][0x70] ;  /* 0x01000e00ff0877ac */ /* 0x000e620008000a00 */
[----:B------:R-:W-:Y:S01]  /*60d0*/  MOV R15, 0x0 ;  /* 0x00000000000f7802 */ /* 0x000fe20000000f00 */
[----:B------:R-:W-:Y:S02]  /*60e0*/  HFMA2 R12, -RZ, RZ, 0, 5.9604644775390625e-08 ;  /* 0x00000001ff0c7431 */ /* 0x000fe400000001ff */
[----:B------:R-:W-:Y:S02]  /*60f0*/  IMAD.MOV.U32 R8, RZ, RZ, 0x192 ;  /* 0x00000192ff087424 */ /* 0x000fe400078e00ff */
[----:B------:R-:W-:Y:S01]  /*6100*/  IMAD.MOV.U32 R13, RZ, RZ, RZ ;  /* 0x000000ffff0d7224 */ /* 0x000fe200078e00ff */
[----:B------:R-:W5:Y:S01]  /*6110*/  LDCU.64 UR6, c[0x4][0x78] ;  /* 0x01000f00ff0677ac */ /* 0x000f620008000a00 */
[----:B------:R-:W2:Y:S01]  /*6120*/  LDC.64 R14, c[0x4][R15] ;  /* 0x010000000f0e7b82 */ /* 0x000ea20000000a00 */
[----:B------:R-:W3:Y:S01]  /*6130*/  LDCU.64 UR4, c[0x4][0x10] ;  /* 0x01000200ff0477ac */ /* 0x000ee20008000a00 */
[----:B-1----:R-:W-:Y:S01]  /*6140*/  MOV R5, UR9 ;  /* 0x0000000900057c02 */ /* 0x002fe20008000f00 */
[----:B------:R-:W-:Y:S01]  /*6150*/  IMAD.U32 R4, RZ, RZ, UR8 ;  /* 0x00000008ff047e24 */ /* 0x000fe2000f8e00ff */
[----:B-----5:R-:W-:Y:S01]  /*6160*/  MOV R7, UR7 ;  /* 0x0000000700077c02 */ /* 0x020fe20008000f00 */
[----:B------:R-:W-:Y:S01]  /*6170*/  IMAD.U32 R6, RZ, RZ, UR6 ;  /* 0x00000006ff067e24 */ /* 0x000fe2000f8e00ff */
[----:B---3--:R-:W-:Y:S01]  /*6180*/  MOV R11, UR5 ;  /* 0x00000005000b7c02 */ /* 0x008fe20008000f00 */
[----:B------:R-:W-:Y:S02]  /*6190*/  IMAD.U32 R10, RZ, RZ, UR4 ;  /* 0x00000004ff0a7e24 */ /* 0x000fe4000f8e00ff */
[----:B------:R-:W-:Y:S07]  /*61a0*/  LEPC R20, `(.L_x_110) ;  /* 0x000000001014794e */ /* 0x000fee0000000000 */
[----:B--2-4-:R-:W-:Y:S05]  /*61b0*/  CALL.ABS.NOINC R14 ;  /* 0x000000000e007343 */ /* 0x014fea0003c00000 */
.L_x_110:
[----:B------:R-:W-:Y:S01]  /*61c0*/  LOP3.LUT P0, RZ, R78, 0x60, RZ, 0xc0, !PT ;  /* 0x000000604eff7812 */ /* 0x000fe2000780c0ff */
[----:B------:R-:W-:Y:S05]  /*61d0*/  WARPSYNC.ALL ;  /* 0x0000000000007948 */ /* 0x000fea0003800000 */
[----:B------:R-:W-:Y:S01]  /*61e0*/  R2UR UR4, R2 ;  /* 0x00000000020472ca */ /* 0x000fe200000e0000 */
[----:B---3--:R-:W-:Y:S01]  /*61f0*/  IMAD.U32 R64, R46, 0x10000, RZ ;  /* 0x000100002e407824 */ /* 0x008fe200078e00ff */
[----:B------:R-:W-:Y:S01]  /*6200*/  SHF.L.U32 R41, R44, 0x10, RZ ;  /* 0x000000102c297819 */ /* 0x000fe200000006ff */
[----:B------:R-:W-:Y:S01]  /*6210*/  IMAD.U32 R63, R48, 0x10000, RZ ;  /* 0x00010000303f7824 */ /* 0x000fe200078e00ff */
[----:B------:R-:W-:Y:S01]  /*6220*/  PRMT R39, R44, 0x8880, RZ ;  /* 0x000088802c277816 */ /* 0x000fe200000000ff */
[----:B------:R-:W-:Y:S01]  /*6230*/  IMAD.U32 R53, R50, 0x10000, RZ ;  /* 0x0001000032357824 */ /* 0x000fe200078e00ff */
[----:B------:R-:W-:Y:S01]  /*6240*/  SHF.L.U32 R42, R44, 0x8, RZ ;  /* 0x000000082c2a7819 */ /* 0x000fe200000006ff */
[----:B------:R-:W-:Y:S01]  /*6250*/  BSSY.RECONVERGENT B0, `(.L_x_111) ;  /* 0x000009e000007945 */ /* 0x000fe20003800200 */
[----:B------:R-:W-:Y:S02]  /*6260*/  SHF.R.S32.HI R41, RZ, 0x18, R41 ;  /* 0x00000018ff297819 */ /* 0x000fe40000011429 */
[----:B------:R-:W-:Y:S02]  /*6270*/  SHF.R.S32.HI R42, RZ, 0x18, R42 ;  /* 0x00000018ff2a7819 */ /* 0x000fe4000001142a */
[----:B------:R-:W-:Y:S01]  /*6280*/  SHF.R.S32.HI R43, RZ, 0x18, R44 ;  /* 0x00000018ff2b7819 */ /* 0x000fe2000001142c */
[----:B------:R-:W1:Y:S01]  /*6290*/  LDTM.x32 R4, tmem[UR4] ;  /* 0x00000004000479ee */ /* 0x000e6200082c0000 */
[----:B------:R-:W-:Y:S01]  /*62a0*/  NOP ;  /* 0x0000000000007918 */ /* 0x000fe20000000000 */
[----:B------:R-:W-:Y:S02]  /*62b0*/  IADD3 R83, PT, PT, R83, 0xb0, RZ ;  /* 0x000000b053537810 */ /* 0x000fe40007ffe0ff */
[----:B------:R-:W-:Y:S02]  /*62c0*/  PRMT R69, R45, 0x8880, RZ ;  /* 0x000088802d457816 */ /* 0x000fe400000000ff */
[----:B------:R-:W-:Y:S02]  /*62d0*/  LOP3.LUT R83, R83, 0xfefffff8, RZ, 0xc0, !PT ;  /* 0xfefffff853537812 */ /* 0x000fe400078ec0ff */
[----:B------:R-:W-:Y:S02]  /*62e0*/  SHF.L.U32 R68, R45, 0x10, RZ ;  /* 0x000000102d447819 */ /* 0x000fe400000006ff */
[----:B-1----:R1:W-:Y:S01]  /*62f0*/  SYNCS.ARRIVE.TRANS64.RED.A1T0 RZ, [R83+URZ], RZ ;  /* 0x000000ff53ff79a7 */ /* 0x0023e200081004ff */
[----:B------:R-:W-:Y:S02]  /*6300*/  SHF.R.S32.HI R44, RZ, 0x18, R45 ;  /* 0x00000018ff2c7819 */ /* 0x000fe4000001142d */
[----:B------:R-:W-:Y:S02]  /*6310*/  PRMT R66, R46, 0x8880, RZ ;  /* 0x000088802e427816 */ /* 0x000fe400000000ff */
[C---:B------:R-:W-:Y:S02]  /*6320*/  PRMT R60, R47.reuse, 0x8880, RZ ;  /* 0x000088802f3c7816 */ /* 0x040fe400000000ff */
[C---:B------:R-:W-:Y:S02]  /*6330*/  SHF.L.U32 R59, R47.reuse, 0x10, RZ ;  /* 0x000000102f3b7819 */ /* 0x040fe400000006ff */
[----:B------:R-:W-:Y:S02]  /*6340*/  SHF.L.U32 R58, R47, 0x8, RZ ;  /* 0x000000082f3a7819 */ /* 0x000fe400000006ff */
[C---:B------:R-:W-:Y:S02]  /*6350*/  PRMT R65, R48.reuse, 0x8880, RZ ;  /* 0x0000888030417816 */ /* 0x040fe400000000ff */
[----:B------:R-:W-:Y:S01]  /*6360*/  SHF.L.U32 R62, R48, 0x8, RZ ;  /* 0x00000008303e7819 */ /* 0x000fe200000006ff */
[C---:B----4-:R-:W-:Y:S01]  /*6370*/  IMAD R0, R38.reuse, R4, RZ ;  /* 0x0000000426007224 */ /* 0x050fe200078e02ff */
[----:B------:R-:W-:Y:S01]  /*6380*/  SHF.R.S32.HI R4, RZ, 0x18, R68 ;  /* 0x00000018ff047819 */ /* 0x000fe20000011444 */
[C---:B------:R-:W-:Y:S01]  /*6390*/  IMAD R2, R38.reuse, R5, RZ ;  /* 0x0000000526027224 */ /* 0x040fe200078e02ff */
[C---:B------:R-:W-:Y:S01]  /*63a0*/  PRMT R57, R49.reuse, 0x8880, RZ ;  /* 0x0000888031397816 */ /* 0x040fe200000000ff */
[C---:B------:R-:W-:Y:S01]  /*63b0*/  IMAD R3, R38.reuse, R6, RZ ;  /* 0x0000000626037224 */ /* 0x040fe200078e02ff */
[----:B------:R-:W-:Y:S01]  /*63c0*/  SHF.L.U32 R56, R49, 0x10, RZ ;  /* 0x0000001031387819 */ /* 0x000fe200000006ff */
[----:B------:R-:W-:Y:S01]  /*63d0*/  IMAD R0, R39, R40, R0 ;  /* 0x0000002827007224 */ /* 0x000fe200078e0200 */
[----:B------:R-:W-:Y:S01]  /*63e0*/  MOV R39, R66 ;  /* 0x0000004200277202 */ /* 0x000fe20000000f00 */
[----:B------:R-:W-:Y:S01]  /*63f0*/  IMAD R7, R38, R7, RZ ;  /* 0x0000000726077224 */ /* 0x000fe200078e02ff */
[----:B------:R-:W-:Y:S01]  /*6400*/  SHF.L.U32 R55, R49, 0x8, RZ ;  /* 0x0000000831377819 */ /* 0x000fe200000006ff */
[-C--:B------:R-:W-:Y:S01]  /*6410*/  IMAD R2, R41, R40.reuse, R2 ;  /* 0x0000002829027224 */ /* 0x080fe200078e0202 */
[----:B------:R-:W-:Y:S01]  /*6420*/  SHF.R.S32.HI R41, RZ, 0x18, R48 ;  /* 0x00000018ff297819 */ /* 0x000fe20000011430 */
[-C--:B------:R-:W-:Y:S01]  /*6430*/  IMAD R3, R42, R40.reuse, R3 ;  /* 0x000000282a037224 */ /* 0x080fe200078e0203 */
[----:B------:R-:W-:Y:S01]  /*6440*/  SHF.L.U32 R48, R51, 0x8, RZ ;  /* 0x0000000833307819 */ /* 0x000fe200000006ff */
[----:B------:R-:W-:Y:S01]  /*6450*/  IMAD R7, R43, R40, R7 ;  /* 0x000000282b077224 */ /* 0x000fe200078e0207 */
[----:B------:R-:W-:Y:S01]  /*6460*/  SHF.L.U32 R67, R45, 0x8, RZ ;  /* 0x000000082d437819 */ /* 0x000fe200000006ff */
[C---:B------:R-:W-:Y:S01]  /*6470*/  IMAD R8, R38.reuse, R8, RZ ;  /* 0x0000000826087224 */ /* 0x040fe200078e02ff */
[----:B------:R-:W-:Y:S01]  /*6480*/  SHF.R.S32.HI R45, RZ, 0x18, R46 ;  /* 0x00000018ff2d7819 */ /* 0x000fe2000001142e */
[----:B------:R-:W-:Y:S01]  /*6490*/  IMAD R9, R38, R9, RZ ;  /* 0x0000000926097224 */ /* 0x000fe200078e02ff */
[----:B------:R-:W-:Y:S01]  /*64a0*/  SHF.L.U32 R61, R46, 0x8, RZ ;  /* 0x000000082e3d7819 */ /* 0x000fe200000006ff */
[C---:B------:R-:W-:Y:S01]  /*64b0*/  IMAD R10, R38.reuse, R10, RZ ;  /* 0x0000000a260a7224 */ /* 0x040fe200078e02ff */
[----:B------:R-:W-:Y:S01]  /*64c0*/  SHF.R.S32.HI R46, RZ, 0x18, R47 ;  /* 0x00000018ff2e7819 */ /* 0x000fe2000001142f */
[C---:B------:R-:W-:Y:S01]  /*64d0*/  IMAD R11, R38.reuse, R11, RZ ;  /* 0x0000000b260b7224 */ /* 0x040fe200078e02ff */
[----:B------:R-:W-:Y:S01]  /*64e0*/  SHF.R.S32.HI R42, RZ, 0x18, R49 ;  /* 0x00000018ff2a7819 */ /* 0x000fe20000011431 */
[----:B------:R-:W-:Y:S01]  /*64f0*/  IMAD R6, R38, R15, RZ ;  /* 0x0000000f26067224 */ /* 0x000fe200078e02ff */
[----:B------:R-:W-:Y:S01]  /*6500*/  PRMT R54, R50, 0x8880, RZ ;  /* 0x0000888032367816 */ /* 0x000fe200000000ff */
[----:B------:R-:W-:Y:S01]  /*6510*/  IMAD R15, R38, R20, RZ ;  /* 0x00000014260f7224 */ /* 0x000fe200078e02ff */
[----:B------:R-:W-:Y:S01]  /*6520*/  SHF.L.U32 R52, R50, 0x8, RZ ;  /* 0x0000000832347819 */ /* 0x000fe200000006ff */
[C---:B------:R-:W-:Y:S01]  /*6530*/  IMAD R20, R38.reuse, R25, RZ ;  /* 0x0000001926147224 */ /* 0x040fe200078e02ff */
[----:B------:R-:W-:Y:S01]  /*6540*/  SHF.R.S32.HI R43, RZ, 0x18, R50 ;  /* 0x00000018ff2b7819 */ /* 0x000fe20000011432 */
[C---:B------:R-:W-:Y:S01]  /*6550*/  IMAD R25, R38.reuse, R30, RZ ;  /* 0x0000001e26197224 */ /* 0x040fe200078e02ff */
[C---:B------:R-:W-:Y:S01]  /*6560*/  PRMT R50, R51.reuse, 0x8880, RZ ;  /* 0x0000888033327816 */ /* 0x040fe200000000ff */
[C---:B------:R-:W-:Y:S01]  /*6570*/  IMAD R30, R38.reuse, R35, RZ ;  /* 0x00000023261e7224 */ /* 0x040fe200078e02ff */
[----:B------:R-:W-:Y:S02]  /*6580*/  SHF.L.U32 R49, R51, 0x10, RZ ;  /* 0x0000001033317819 */ /* 0x000fe400000006ff */
[----:B------:R-:W-:Y:S02]  /*6590*/  SHF.R.S32.HI R47, RZ, 0x18, R51 ;  /* 0x00000018ff2f7819 */ /* 0x000fe40000011433 */
[----:B------:R-:W-:Y:S01]  /*65a0*/  I2IP.S8.S32.SAT R51, R7, R3, RZ ;  /* 0x0000000307337239 */ /* 0x000fe200000014ff */
[----:B------:R-:W-:Y:S01]  /*65b0*/  IMAD.MOV.U32 R3, RZ, RZ, R69 ;  /* 0x000000ffff037224 */ /* 0x000fe200078e0045 */
[----:B------:R-:W-:Y:S01]  /*65c0*/  SHF.R.S32.HI R5, RZ, 0x18, R67 ;  /* 0x00000018ff057819 */ /* 0x000fe20000011443 */
[----:B------:R-:W-:Y:S01]  /*65d0*/  IMAD R7, R38, R16, RZ ;  /* 0x0000001026077224 */ /* 0x000fe200078e02ff */
[----:B------:R-:W-:Y:S01]  /*65e0*/  IADD3 R36, PT, PT, R36, 0x1, RZ ;  /* 0x0000000124247810 */ /* 0x000fe20007ffe0ff */
[-C--:B------:R-:W-:Y:S02]  /*65f0*/  IMAD R8, R3, R40.reuse, R8 ;  /* 0x0000002803087224 */ /* 0x080fe400078e0208 */
[-C--:B------:R-:W-:Y:S02]  /*6600*/  IMAD R9, R4, R40.reuse, R9 ;  /* 0x0000002804097224 */ /* 0x080fe400078e0209 */
[-C--:B------:R-:W-:Y:S02]  /*6610*/  IMAD R10, R5, R40.reuse, R10 ;  /* 0x00000028050a7224 */ /* 0x080fe400078e020a */
[----:B------:R-:W-:Y:S02]  /*6620*/  IMAD R11, R44, R40, R11 ;  /* 0x000000282c0b7224 */ /* 0x000fe400078e020b */
[C---:B------:R-:W-:Y:S02]  /*6630*/  IMAD R3, R38.reuse, R12, RZ ;  /* 0x0000000c26037224 */ /* 0x040fe400078e02ff */
[C---:B------:R-:W-:Y:S01]  /*6640*/  IMAD R12, R38.reuse, R17, RZ ;  /* 0x00000011260c7224 */ /* 0x040fe200078e02ff */
[----:B------:R-:W-:Y:S01]  /*6650*/  I2IP.S8.S32.SAT R11, R11, R10, RZ ;  /* 0x0000000a0b0b7239 */ /* 0x000fe200000014ff */
[C---:B------:R-:W-:Y:S01]  /*6660*/  IMAD R17, R38.reuse, R22, RZ ;  /* 0x0000001626117224 */ /* 0x040fe200078e02ff */
[----:B------:R-:W-:Y:S01]  /*6670*/  SHF.R.S32.HI R10, RZ, 0x18, R64 ;  /* 0x00000018ff0a7819 */ /* 0x000fe20000011440 */
[C---:B------:R-:W-:Y:S02]  /*6680*/  IMAD R22, R38.reuse, R27, RZ ;  /* 0x0000001b26167224 */ /* 0x040fe400078e02ff */
[----:B------:R-:W-:Y:S01]  /*6690*/  IMAD R27, R38, R32, RZ ;  /* 0x00000020261b7224 */ /* 0x000fe200078e02ff */
[----:B------:R-:W-:Y:S01]  /*66a0*/  I2IP.S8.S32.SAT R32, R2, R0, R51 ;  /* 0x0000000002207239 */ /* 0x000fe20000001433 */
[C---:B------:R-:W-:Y:S01]  /*66b0*/  IMAD R4, R38.reuse, R13, RZ ;  /* 0x0000000d26047224 */ /* 0x040fe200078e02ff */
[----:B------:R-:W-:Y:S01]  /*66c0*/  SHF.R.S32.HI R0, RZ, 0x18, R61 ;  /* 0x00000018ff007819 */ /* 0x000fe2000001143d */
[C---:B------:R-:W-:Y:S01]  /*66d0*/  IMAD R5, R38.reuse, R14, RZ ;  /* 0x0000000e26057224 */ /* 0x040fe200078e02ff */
[----:B------:R-:W-:Y:S01]  /*66e0*/  MOV R2, R60 ;  /* 0x0000003c00027202 */ /* 0x000fe20000000f00 */
[C---:B------:R-:W-:Y:S02]  /*66f0*/  IMAD R13, R38.reuse, R18, RZ ;  /* 0x00000012260d7224 */ /* 0x040fe400078e02ff */
[----:B------:R-:W-:Y:S02]  /*6700*/  IMAD R3, R39, R40, R3 ;  /* 0x0000002827037224 */ /* 0x000fe400078e0203 */
[C---:B------:R-:W-:Y:S02]  /*6710*/  IMAD R18, R38.reuse, R23, RZ ;  /* 0x0000001726127224 */ /* 0x040fe400078e02ff */
[----:B------:R-:W-:Y:S02]  /*6720*/  IMAD R23, R38, R28, RZ ;  /* 0x0000001c26177224 */ /* 0x000fe400078e02ff */
[----:B------:R-:W-:Y:S02]  /*6730*/  IMAD R4, R10, R40, R4 ;  /* 0x000000280a047224 */ /* 0x000fe400078e0204 */
[----:B------:R-:W-:Y:S01]  /*6740*/  IMAD R28, R38, R33, RZ ;  /* 0x00000021261c7224 */ /* 0x000fe200078e02ff */
[----:B------:R-:W-:Y:S01]  /*6750*/  I2IP.S8.S32.SAT R33, R9, R8, R11 ;  /* 0x0000000809217239 */ /* 0x000fe2000000140b */
[-C--:B------:R-:W-:Y:S01]  /*6760*/  IMAD R5, R0, R40.reuse, R5 ;  /* 0x0000002800057224 */ /* 0x080fe200078e0205 */
[----:B------:R-:W-:Y:S01]  /*6770*/  SHF.R.S32.HI R8, RZ, 0x18, R59 ;  /* 0x00000018ff087819 */ /* 0x000fe2000001143b */
[-C--:B------:R-:W-:Y:S01]  /*6780*/  IMAD R6, R45, R40.reuse, R6 ;  /* 0x000000282d067224 */ /* 0x080fe200078e0206 */
[----:B------:R-:W-:Y:S01]  /*6790*/  SHF.R.S32.HI R9, RZ, 0x18, R58 ;  /* 0x00000018ff097819 */ /* 0x000fe2000001143a */
[-C--:B------:R-:W-:Y:S01]  /*67a0*/  IMAD R7, R2, R40.reuse, R7 ;  /* 0x0000002802077224 */ /* 0x080fe200078e0207 */
[----:B------:R-:W-:Y:S01]  /*67b0*/  MOV R0, R65 ;  /* 0x0000004100007202 */ /* 0x000fe20000000f00 */
[----:B------:R-:W-:Y:S01]  /*67c0*/  IMAD R14, R38, R19, RZ ;  /* 0x00000013260e7224 */ /* 0x000fe200078e02ff */
[----:B------:R-:W-:Y:S01]  /*67d0*/  I2IP.S8.S32.SAT R5, R6, R5, RZ ;  /* 0x0000000506057239 */ /* 0x000fe200000014ff */
[-C--:B------:R-:W-:Y:S01]  /*67e0*/  IMAD R12, R8, R40.reuse, R12 ;  /* 0x00000028080c7224 */ /* 0x080fe200078e020c */
[----:B------:R-:W-:Y:S01]  /*67f0*/  SHF.R.S32.HI R2, RZ, 0x18, R63 ;  /* 0x00000018ff027819 */ /* 0x000fe2000001143f */
[-C--:B------:R-:W-:Y:S01]  /*6800*/  IMAD R13, R9, R40.reuse, R13 ;  /* 0x00000028090d7224 */ /* 0x080fe200078e020d */
[----:B------:R-:W-:Y:S01]  /*6810*/  SHF.R.S32.HI R8, RZ, 0x18, R62 ;  /* 0x00000018ff087819 */ /* 0x000fe2000001143e */
[----:B------:R-:W-:Y:S02]  /*6820*/  IMAD R16, R38, R21, RZ ;  /* 0x0000001526107224 */ /* 0x000fe400078e02ff */
[-C--:B------:R-:W-:Y:S02]  /*6830*/  IMAD R14, R46, R40.reuse, R14 ;  /* 0x000000282e0e7224 */ /* 0x080fe400078e020e */
[-C--:B------:R-:W-:Y:S02]  /*6840*/  IMAD R15, R0, R40.reuse, R15 ;  /* 0x00000028000f7224 */ /* 0x080fe400078e020f */
[----:B------:R-:W-:Y:S01]  /*6850*/  IMAD R16, R2, R40, R16 ;  /* 0x0000002802107224 */ /* 0x000fe200078e0210 */
[----:B------:R-:W-:Y:S01]  /*6860*/  I2IP.S8.S32.SAT R13, R14, R13, RZ ;  /* 0x0000000d0e0d7239 */ /* 0x000fe200000014ff */
[C---:B------:R-:W-:Y:S01]  /*6870*/  IMAD R19, R38.reuse, R24, RZ ;  /* 0x0000001826137224 */ /* 0x040fe200078e02ff */
[----:B------:R-:W-:Y:S01]  /*6880*/  SHF.R.S32.HI R2, RZ, 0x18, R56 ;  /* 0x00000018ff027819 */ /* 0x000fe20000011438 */
[----:B------:R-:W-:Y:S01]  /*6890*/  IMAD R24, R38, R29, RZ ;  /* 0x0000001d26187224 */ /* 0x000fe200078e02ff */
[----:B------:R-:W-:Y:S01]  /*68a0*/  I2IP.S8.S32.SAT R35, R12, R7, R13 ;  /* 0x000000070c237239 */ /* 0x000fe2000000140d */
[----:B------:R-:W-:Y:S02]  /*68b0*/  IMAD R17, R8, R40, R17 ;  /* 0x0000002808117224 */ /* 0x000fe400078e0211 */
[----:B------:R-:W-:Y:S02]  /*68c0*/  IMAD.MOV.U32 R0, RZ, RZ, R57 ;  /* 0x000000ffff007224 */ /* 0x000fe400078e0039 */
[----:B------:R-:W-:Y:S01]  /*68d0*/  IMAD R29, R38, R34, RZ ;  /* 0x00000022261d7224 */ /* 0x000fe200078e02ff */
[----:B------:R-:W-:Y:S01]  /*68e0*/  I2IP.S8.S32.SAT R34, R4, R3, R5 ;  /* 0x0000000304227239 */ /* 0x000fe20000001405 */
[-C--:B------:R-:W-:Y:S01]  /*68f0*/  IMAD R18, R41, R40.reuse, R18 ;  /* 0x0000002829127224 */ /* 0x080fe200078e0212 */
[----:B------:R-:W-:Y:S01]  /*6900*/  SHF.R.S32.HI R3, RZ, 0x18, R55 ;  /* 0x00000018ff037819 */ /* 0x000fe20000011437 */
[----:B------:R-:W-:Y:S01]  /*6910*/  IMAD R19, R0, R40, R19 ;  /* 0x0000002800137224 */ /* 0x000fe200078e0213 */
[----:B------:R-:W-:Y:S01]  /*6920*/  MOV R0, R54 ;  /* 0x0000003600007202 */ /* 0x000fe20000000f00 */
[----:B------:R1:W-:Y:S01]  /*6930*/  STS.128 [R80+UR44+0x1200], R32 ;  /* 0x0012002050007988 */ /* 0x0003e20008000c2c */
[----:B------:R-:W-:Y:S01]  /*6940*/  SHF.R.S32.HI R4, RZ, 0x18, R48 ;  /* 0x00000018ff047819 */ /* 0x000fe20000011430 */
[----:B------:R-:W-:Y:S01]  /*6950*/  IMAD R21, R38, R26, RZ ;  /* 0x0000001a26157224 */ /* 0x000fe200078e02ff */
[----:B------:R-:W-:Y:S01]  /*6960*/  I2IP.S8.S32.SAT R17, R18, R17, RZ ;  /* 0x0000001112117239 */ /* 0x000fe200000014ff */
[-C--:B------:R-:W-:Y:S01]  /*6970*/  IMAD R20, R2, R40.reuse, R20 ;  /* 0x0000002802147224 */ /* 0x080fe200078e0214 */
[----:B------:R-:W-:Y:S01]  /*6980*/  SHF.R.S32.HI R2, RZ, 0x18, R53 ;  /* 0x00000018ff027819 */ /* 0x000fe20000011435 */
[-C--:B------:R-:W-:Y:S01]  /*6990*/  IMAD R21, R3, R40.reuse, R21 ;  /* 0x0000002803157224 */ /* 0x080fe200078e0215 */
[----:B------:R-:W-:Y:S01]  /*69a0*/  SHF.R.S32.HI R3, RZ, 0x18, R49 ;  /* 0x00000018ff037819 */ /* 0x000fe20000011431 */
[-C--:B------:R-:W-:Y:S01]  /*69b0*/  IMAD R22, R42, R40.reuse, R22 ;  /* 0x000000282a167224 */ /* 0x080fe200078e0216 */
[----:B------:R-:W-:Y:S01]  /*69c0*/  I2IP.S8.S32.SAT R16, R16, R15, R17 ;  /* 0x0000000f10107239 */ /* 0x000fe20000001411 */
[-C--:B------:R-:W-:Y:S01]  /*69d0*/  IMAD R23, R0, R40.reuse, R23 ;  /* 0x0000002800177224 */ /* 0x080fe200078e0217 */
[----:B------:R-:W-:Y:S01]  /*69e0*/  SHF.R.S32.HI R0, RZ, 0x18, R52 ;  /* 0x00000018ff007819 */ /* 0x000fe20000011434 */
[----:B------:R-:W-:Y:S01]  /*69f0*/  IMAD R24, R2, R40, R24 ;  /* 0x0000002802187224 */ /* 0x000fe200078e0218 */
[----:B------:R-:W-:Y:S01]  /*6a00*/  MOV R2, R50 ;  /* 0x0000003200027202 */ /* 0x000fe20000000f00 */
[----:B------:R-:W-:Y:S01]  /*6a10*/  IMAD R26, R38, R31, RZ ;  /* 0x0000001f261a7224 */ /* 0x000fe200078e02ff */
[----:B------:R-:W-:Y:S01]  /*6a20*/  I2IP.S8.S32.SAT R17, R22, R21, RZ ;  /* 0x0000001516117239 */ /* 0x000fe200000014ff */
[-C--:B------:R-:W-:Y:S02]  /*6a30*/  IMAD R25, R0, R40.reuse, R25 ;  /* 0x0000002800197224 */ /* 0x080fe400078e0219 */
[-C--:B------:R-:W-:Y:S01]  /*6a40*/  IMAD R26, R43, R40.reuse, R26 ;  /* 0x000000282b1a7224 */ /* 0x080fe200078e021a */
[----:B------:R-:W-:Y:S01]  /*6a50*/  I2IP.S8.S32.SAT R17, R20, R19, R17 ;  /* 0x0000001314117239 */ /* 0x000fe20000001411 */
[-C--:B------:R-:W-:Y:S02]  /*6a60*/  IMAD R27, R2, R40.reuse, R27 ;  /* 0x00000028021b7224 */ /* 0x080fe400078e021b */
[-C--:B------:R-:W-:Y:S01]  /*6a70*/  IMAD R28, R3, R40.reuse, R28 ;  /* 0x00000028031c7224 */ /* 0x080fe200078e021c */
[----:B------:R-:W-:Y:S01]  /*6a80*/  I2IP.S8.S32.SAT R18, R26, R25, RZ ;  /* 0x000000191a127239 */ /* 0x000fe200000014ff */
[-C--:B------:R-:W-:Y:S02]  /*6a90*/  IMAD R29, R4, R40.reuse, R29 ;  /* 0x00000028041d7224 */ /* 0x080fe400078e021d */
[----:B------:R-:W-:Y:S01]  /*6aa0*/  IMAD R30, R47, R40, R30 ;  /* 0x000000282f1e7224 */ /* 0x000fe200078e021e */
[----:B------:R-:W-:Y:S04]  /*6ab0*/  I2IP.S8.S32.SAT R18, R24, R23, R18 ;  /* 0x0000001718127239 */ /* 0x000fe80000001412 */
[----:B------:R-:W-:Y:S04]  /*6ac0*/  I2IP.S8.S32.SAT R29, R30, R29, RZ ;  /* 0x0000001d1e1d7239 */ /* 0x000fe800000014ff */
[----:B------:R-:W-:Y:S05]  /*6ad0*/  I2IP.S8.S32.SAT R19, R28, R27, R29 ;  /* 0x0000001b1c137239 */ /* 0x000fea000000141d */
[----:B------:R1:W-:Y:S01]  /*6ae0*/  STS.128 [R79+0x1010], R16 ;  /* 0x001010104f007388 */ /* 0x0003e20000000c00 */
[----:B------:R-:W-:Y:S01]  /*6af0*/  @!PT LDS RZ, [RZ] ;  /* 0x00000000fffff984 */ /* 0x000fe20000000800 */
[----:B------:R-:W-:Y:S01]  /*6b00*/  @!PT LDS RZ, [RZ] ;  /* 0x00000000fffff984 */ /* 0x000fe20000000800 */
[----:B------:R-:W-:Y:S01]  /*6b10*/  @!PT LDS RZ, [RZ] ;  /* 0x00000000fffff984 */ /* 0x000fe20000000800 */
[----:B------:R-:W-:Y:S01]  /*6b20*/  @!PT LDS RZ, [RZ] ;  /* 0x00000000fffff984 */ /* 0x000fe20000000800 */
[----:B------:R3:W-:Y:S07]  /*6b30*/  MEMBAR.ALL.CTA ;  /* 0x0000000000007992 */ /* 0x0007ee0000008000 */
[----:B---3--:R-:W3:Y:S02]  /*6b40*/  FENCE.VIEW.ASYNC.S ;  /* 0x00000000000073c6 */ /* 0x008ee40000000000 */
[----:B---3--:R-:W-:Y:S06]  /*6b50*/  BAR.SYNC.DEFER_BLOCKING 0x1, 0x80 ;  /* 0x0042000000007b1d */ /* 0x008fec0000010000 */
[----:B------:R-:W-:Y:S05]  /*6b60*/  @P0 BRA `(.L_x_112) ;  /* 0x0000000000300947 */ /* 0x000fea0003800000 */
[----:B------:R-:W-:Y:S02]  /*6b70*/  UIADD3 UR4, UPT, UPT, UR44, 0x1200, URZ ;  /* 0x000012002c047890 */ /* 0x000fe4000fffe0ff */
[----:B------:R-:W-:Y:S02]  /*6b80*/  USHF.L.U32 UR9, UR46, 0x6, URZ ;  /* 0x000000062e097899 */ /* 0x000fe400080006ff */
[----:B------:R-:W-:Y:S02]  /*6b90*/  USHF.L.U32 UR10, UR45, 0x6, URZ ;  /* 0x000000062d0a7899 */ /* 0x000fe400080006ff */
[----:B------:R-:W-:Y:S01]  /*6ba0*/  MOV R88, UR4 ;  /* 0x0000000400587c02 */ /* 0x000fe20008000f00 */
[----:B------:R-:W-:Y:S01]  /*6bb0*/  UIADD3 UR4, UP0, UPT, UR62, 0x680, URZ ;  /* 0x000006803e047890 */ /* 0x000fe2000ff1e0ff */
[----:B------:R-:W-:Y:S02]  /*6bc0*/  UMOV UR11, UR36 ;  /* 0x00000024000b7c82 */ /* 0x000fe40008000000 */
[----:B------:R-:W-:Y:S01]  /*6bd0*/  R2UR UR8, R88 ;  /* 0x00000000580872ca */ /* 0x000fe200000e0000 */
[----:B------:R-:W-:Y:S11]  /*6be0*/  UIADD3.X UR5, UPT, UPT, URZ, UR63, URZ, UP0, !UPT ;  /* 0x0000003fff057290 */ /* 0x000ff600087fe4ff */
[----:B------:R-:W-:Y:S01]  /*6bf0*/  @!UPT UIADD3 URZ, UPT, UPT, URZ, URZ, URZ ;  /* 0x000000fffffff290 */ /* 0x000fe2000fffe0ff */
[----:B------:R3:W-:Y:S01]  /*6c00*/  UTMASTG.3D [UR8], [UR4] ;  /* 0x00000008040073b5 */ /* 0x0007e20008010000 */
[----:B------:R0:W-:Y:S01]  /*6c10*/  UTMACMDFLUSH ;  /* 0x00000000000079b7 */ /* 0x0001e20000000000 */
[----:B---3--:R-:W-:Y:S04]  /*6c20*/  DEPBAR.LE SB0, 0x0 ;  /* 0x000080000000791a */ /* 0x008fe80000000000 */
.L_x_112:
[----:B------:R-:W-:Y:S05]  /*6c30*/  BSYNC.RECONVERGENT B0 ;  /* 0x0000000000007941 */ /* 0x000fea0003800200 */
.L_x_111:
[----:B------:R-:W-:Y:S01]  /*6c40*/  BAR.SYNC.DEFER_BLOCKING 0x1, 0x80 ;  /* 0x0042000000007b1d */ /* 0x000fe20000010000 */
[----:B------:R-:W-:Y:S01]  /*6c50*/  ISETP.NE.AND P0, PT, R84, 0x2, PT ;  /* 0x000000025400780c */ /* 0x000fe20003f05270 */
[----:B------:R-:W-:Y:S01]  /*6c60*/  UISETP.NE.AND UP0, UPT, UR47, URZ, UPT ;  /* 0x000000ff2f00728c */ /* 0x000fe2000bf05270 */
[----:B------:R-:W-:Y:S01]  /*6c70*/  ISETP.NE.AND P1, PT, R36, 0x4, PT ;  /* 0x000000042400780c */ /* 0x000fe20003f25270 */
[----:B------:R-:W-:Y:S01]  /*6c80*/  UIADD3 UR46, UPT, UPT, UR37, UR57, URZ ;  /* 0x00000039252e7290 */ /* 0x000fe2000fffe0ff */
[----:B------:R-:W-:Y:S01]  /*6c90*/  SEL R2, RZ, 0x1, P0 ;  /* 0x00000001ff027807 */ /* 0x000fe20000000000 */
[----:B------:R-:W-:Y:S01]  /*6ca0*/  UIADD3 UR45, UPT, UPT, UR38, UR60, URZ ;  /* 0x0000003c262d7290 */ /* 0x000fe2000fffe0ff */
[----:B------:R-:W-:Y:S02]  /*6cb0*/  SEL R0, RZ, 0x1, P1 ;  /* 0x00000001ff007807 */ /* 0x000fe40000800000 */
[----:B------:R-:W-:Y:S02]  /*6cc0*/  LOP3.LUT R86, R86, R2, RZ, 0x3c, !PT ;  /* 0x0000000256567212 */ /* 0x000fe400078e3cff */
[----:B------:R-:W-:Y:S02]  /*6cd0*/  LOP3.LUT R87, R87, R0, RZ, 0x3c, !PT ;  /* 0x0000000057577212 */ /* 0x000fe400078e3cff */
[----:B------:R-:W-:Y:S02]  /*6ce0*/  SEL R84, R84, RZ, P0 ;  /* 0x000000ff54547207 */ /* 0x000fe40000000000 */
[----:B------:R-:W-:Y:S01]  /*6cf0*/  SEL R36, R36, RZ, P1 ;  /* 0x000000ff24247207 */ /* 0x000fe20000800000 */
[----:B------:R-:W-:Y:S01]  /*6d00*/  UMOV UR36, UR54 ;  /* 0x0000003600247c82 */ /* 0x000fe20008000000 */
[----:B------:R-:W-:Y:S05]  /*6d10*/  BRA.U UP0, `(.L_x_113) ;  /* 0xffffffe5002c7547 */ /* 0x000fea000b83ffff */
[----:B------:R-:W-:Y:S05]  /*6d20*/  EXIT ;  /* 0x000000000000794d */ /* 0x000fea0003800000 */
.L_x_24:
[----:B--2---:R2:W3:Y:S02]  /*6d30*/  SYNCS.PHASECHK.TRANS64.TRYWAIT P0, [R0+URZ+0xe0], R2 ;  /* 0x0000e002000075a7 */ /* 0x0044e400080011ff */
[----:B---3--:R-:W-:Y:S05]  /*6d40*/  @!P0 NANOSLEEP.SYNCS 0x989680 ;  /* 0x009896800000895d */ /* 0x008fea0003900000 */
[----:B------:R-:W3:Y:S02]  /*6d50*/  @!P0 SYNCS.PHASECHK.TRANS64 P0, [R0+URZ+0xe0], R2 ;  /* 0x0000e002000085a7 */ /* 0x000ee400080010ff */
[----:B---3--:R-:W-:Y:S05]  /*6d60*/  @!P0 BRA `(.L_x_24) ;  /* 0xfffffffc00f08947 */ /* 0x008fea000383ffff */
[----:B------:R-:W-:Y:S05]  /*6d70*/  BRA `(.L_x_114) ;  /* 0xffffffac00187947 */ /* 0x000fea000383ffff */
.L_x_27:
[----:B-1----:R-:W-:-:S07]  /*6d80*/  MOV R0, UR33 ;  /* 0x0000002100007c02 */ /* 0x002fce0008000f00 */
.L_x_115:
[----:B-1----:R1:W2:Y:S02]  /*6d90*/  SYNCS.PHASECHK.TRANS64.TRYWAIT P0, [R0+URZ+0x28], R3 ;  /* 0x00002803000075a7 */ /* 0x0022a400080011ff */
[----:B--2---:R-:W-:Y:S05]  /*6da0*/  @!P0 NANOSLEEP.SYNCS 0x989680 ;  /* 0x009896800000895d */ /* 0x004fea0003900000 */
[----:B------:R-:W2:Y:S02]  /*6db0*/  @!P0 SYNCS.PHASECHK.TRANS64 P0, [R0+URZ+0x28], R3 ;  /* 0x00002803000085a7 */ /* 0x000ea400080010ff */
[----:B--2---:R-:W-:Y:S05]  /*6dc0*/  @!P0 BRA `(.L_x_115) ;  /* 0xfffffffc00f08947 */ /* 0x004fea000383ffff */
[----:B------:R-:W-:Y:S05]  /*6dd0*/  BRA `(.L_x_26) ;  /* 0xffffffac00707947 */ /* 0x000fea000383ffff */
.L_x_34:
[----:B-1----:R-:W-:-:S07]  /*6de0*/  MOV R0, UR17 ;  /* 0x0000001100007c02 */ /* 0x002fce0008000f00 */
.L_x_116:
[----:B-1----:R1:W2:Y:S02]  /*6df0*/  SYNCS.PHASECHK.TRANS64.TRYWAIT P0, [R0+URZ+0x28], R3 ;  /* 0x00002803000075a7 */ /* 0x0022a400080011ff */
[----:B--2---:R-:W-:Y:S05]  /*6e00*/  @!P0 NANOSLEEP.SYNCS 0x989680 ;  /* 0x009896800000895d */ /* 0x004fea0003900000 */
[----:B------:R-:W2:Y:S02]  /*6e10*/  @!P0 SYNCS.PHASECHK.TRANS64 P0, [R0+URZ+0x28], R3 ;  /* 0x00002803000085a7 */ /* 0x000ea400080010ff */
[----:B--2---:R-:W-:Y:S05]  /*6e20*/  @!P0 BRA `(.L_x_116) ;  /* 0xfffffffc00f08947 */ /* 0x004fea000383ffff */
[----:B------:R-:W-:Y:S05]  /*6e30*/  BRA `(.L_x_33) ;  /* 0xffffffb000307947 */ /* 0x000fea000383ffff */
.L_x_39:
[----:B-1----:R1:W2:Y:S02]  /*6e40*/  SYNCS.PHASECHK.TRANS64.TRYWAIT P0, [R3+URZ+0x70], R0 ;  /* 0x00007000030075a7 */ /* 0x0022a400080011ff */
[----:B--2---:R-:W-:Y:S05]  /*6e50*/  @!P0 NANOSLEEP.SYNCS 0x989680 ;  /* 0x009896800000895d */ /* 0x004fea0003900000 */
[----:B------:R-:W2:Y:S02]  /*6e60*/  @!P0 SYNCS.PHASECHK.TRANS64 P0, [R3+URZ+0x70], R0 ;  /* 0x00007000030085a7 */ /* 0x000ea400080010ff */
[----:B--2---:R-:W-:Y:S05]  /*6e70*/  @!P0 BRA `(.L_x_39) ;  /* 0xfffffffc00f08947 */ /* 0x004fea000383ffff */
[----:B------:R-:W-:Y:S05]  /*6e80*/  BRA `(.L_x_117) ;  /* 0xffffffb000d87947 */ /* 0x000fea000383ffff */
.L_x_43:
[----:B------:R-:W-:-:S07]  /*6e90*/  MOV R0, UR4 ;  /* 0x0000000400007c02 */ /* 0x000fce0008000f00 */
.L_x_118:
[----:B-1----:R1:W2:Y:S02]  /*6ea0*/  SYNCS.PHASECHK.TRANS64.TRYWAIT P0, [R0+URZ], R2 ;  /* 0x00000002000075a7 */ /* 0x0022a400080011ff */
[----:B--2---:R-:W-:Y:S05]  /*6eb0*/  @!P0 NANOSLEEP.SYNCS 0x989680 ;  /* 0x009896800000895d */ /* 0x004fea0003900000 */
[----:B------:R-:W2:Y:S02]  /*6ec0*/  @!P0 SYNCS.PHASECHK.TRANS64 P0, [R0+URZ], R2 ;  /* 0x00000002000085a7 */ /* 0x000ea400080010ff */
[----:B--2---:R-:W-:Y:S05]  /*6ed0*/  @!P0 BRA `(.L_x_118) ;  /* 0xfffffffc00f08947 */ /* 0x004fea000383ffff */
[----:B------:R-:W-:Y:S05]  /*6ee0*/  BRA `(.L_x_119) ;  /* 0xffffffb8007c7947 */ /* 0x000fea000383ffff */
.L_x_44:
[----:B------:R-:W-:-:S07]  /*6ef0*/  MOV R0, UR5 ;  /* 0x0000000500007c02 */ /* 0x000fce0008000f00 */
.L_x_120:
[----:B-1----:R1:W2:Y:S02]  /*6f00*/  SYNCS.PHASECHK.TRANS64.TRYWAIT P0, [R0+URZ], R3 ;  /* 0x00000003000075a7 */ /* 0x0022a400080011ff */
[----:B--2---:R-:W-:Y:S05]  /*6f10*/  @!P0 NANOSLEEP.SYNCS 0x989680 ;  /* 0x009896800000895d */ /* 0x004fea0003900000 */
[----:B------:R-:W2:Y:S02]  /*6f20*/  @!P0 SYNCS.PHASECHK.TRANS64 P0, [R0+URZ], R3 ;  /* 0x00000003000085a7 */ /* 0x000ea400080010ff */
[----:B--2---:R-:W-:Y:S05]  /*6f30*/  @!P0 BRA `(.L_x_120) ;  /* 0xfffffffc00f08947 */ /* 0x004fea000383ffff */
[----:B------:R-:W-:Y:S05]  /*6f40*/  BRA `(.L_x_121) ;  /* 0xffffffb800887947 */ /* 0x000fea000383ffff */
.L_x_45:
[----:B------:R-:W-:-:S07]  /*6f50*/  MOV R0, UR5 ;  /* 0x0000000500007c02 */ /* 0x000fce0008000f00 */
.L_x_122:
[----:B-1----:R1:W2:Y:S02]  /*6f60*/  SYNCS.PHASECHK.TRANS64.TRYWAIT P0, [R0+URZ], R3 ;  /* 0x00000003000075a7 */ /* 0x0022a400080011ff */
[----:B--2---:R-:W-:Y:S05]  /*6f70*/  @!P0 NANOSLEEP.SYNCS 0x989680 ;  /* 0x009896800000895d */ /* 0x004fea0003900000 */
[----:B------:R-:W2:Y:S02]  /*6f80*/  @!P0 SYNCS.PHASECHK.TRANS64 P0, [R0+URZ], R3 ;  /* 0x00000003000085a7 */ /* 0x000ea400080010ff */
[----:B--2---:R-:W-:Y:S05]  /*6f90*/  @!P0 BRA `(.L_x_122) ;  /* 0xfffffffc00f08947 */ /* 0x004fea000383ffff */
[----:B------:R-:W-:Y:S05]  /*6fa0*/  BRA `(.L_x_123) ;  /* 0xffffffb800947947 */ /* 0x000fea000383ffff */
.L_x_46:
[----:B------:R-:W-:-:S07]  /*6fb0*/  MOV R0, UR5 ;  /* 0x0000000500007c02 */ /* 0x000fce0008000f00 */
.L_x_124:
[----:B-1----:R1:W2:Y:S02]  /*6fc0*/  SYNCS.PHASECHK.TRANS64.TRYWAIT P0, [R0+URZ], R3 ;  /* 0x00000003000075a7 */ /* 0x0022a400080011ff */
[----:B--2---:R-:W-:Y:S05]  /*6fd0*/  @!P0 NANOSLEEP.SYNCS 0x989680 ;  /* 0x009896800000895d */ /* 0x004fea0003900000 */
[----:B------:R-:W2:Y:S02]  /*6fe0*/  @!P0 SYNCS.PHASECHK.TRANS64 P0, [R0+URZ], R3 ;  /* 0x00000003000085a7 */ /* 0x000ea400080010ff */
[----:B--2---:R-:W-:Y:S05]  /*6ff0*/  @!P0 BRA `(.L_x_124) ;  /* 0xfffffffc00f08947 */ /* 0x004fea000383ffff */
[----:B------:R-:W-:Y:S05]  /*7000*/  BRA `(.L_x_125) ;  /* 0xffffffb800a07947 */ /* 0x000fea000383ffff */
.L_x_49:
[----:B-1----:R1:W2:Y:S02]  /*7010*/  SYNCS.PHASECHK.TRANS64.TRYWAIT P0, [R2+URZ+0xd0], R4 ;  /* 0x0000d004020075a7 */ /* 0x0022a400080011ff */
[----:B--2---:R-:W-:Y:S05]  /*7020*/  @!P0 NANOSLEEP.SYNCS 0x989680 ;  /* 0x009896800000895d */ /* 0x004fea0003900000 */
[----:B------:R-:W2:Y:S02]  /*7030*/  @!P0 SYNCS.PHASECHK.TRANS64 P0, [R2+URZ+0xd0], R4 ;  /* 0x0000d004020085a7 */ /* 0x000ea400080010ff */
[----:B--2---:R-:W-:Y:S05]  /*7040*/  @!P0 BRA `(.L_x_49) ;  /* 0xfffffffc00f08947 */ /* 0x004fea000383ffff */
[----:B------:R-:W-:Y:S05]  /*7050*/  BRA `(.L_x_126) ;  /* 0xffffffb800fc7947 */ /* 0x000fea000383ffff */
.L_x_50:
[----:B------:R-:W-:-:S07]  /*7060*/  MOV R2, UR4 ;  /* 0x0000000400027c02 */ /* 0x000fce0008000f00 */
.L_x_127:
[----:B-1----:R1:W2:Y:S02]  /*7070*/  SYNCS.PHASECHK.TRANS64.TRYWAIT P0, [R2+URZ+0x80], R5 ;  /* 0x00008005020075a7 */ /* 0x0022a400080011ff */
[----:B--2---:R-:W-:Y:S05]  /*7080*/  @!P0 NANOSLEEP.SYNCS 0x989680 ;  /* 0x009896800000895d */ /* 0x004fea0003900000 */
[----:B------:R-:W2:Y:S02]  /*7090*/  @!P0 SYNCS.PHASECHK.TRANS64 P0, [R2+URZ+0x80], R5 ;  /* 0x00008005020085a7 */ /* 0x000ea400080010ff */
[----:B--2---:R-:W-:Y:S05]  /*70a0*/  @!P0 BRA `(.L_x_127) ;  /* 0xfffffffc00f08947 */ /* 0x004fea000383ffff */
[----:B------:R-:W-:Y:S05]  /*70b0*/  BRA `(.L_x_128) ;  /* 0xffffffbc000c7947 */ /* 0x000fea000383ffff */
.L_x_51:
[----:B-1----:R1:W2:Y:S02]  /*70c0*/  SYNCS.PHASECHK.TRANS64.TRYWAIT P1, [R2+URZ+0x70], R4 ;  /* 0x00007004020075a7 */ /* 0x0022a400080211ff */
[----:B--2---:R-:W-:Y:S05]  /*70d0*/  @!P1 NANOSLEEP.SYNCS 0x989680 ;  /* 0x009896800000995d */ /* 0x004fea0003900000 */
[----:B------:R-:W2:Y:S02]  /*70e0*/  @!P1 SYNCS.PHASECHK.TRANS64 P1, [R2+URZ+0x70], R4 ;  /* 0x00007004020095a7 */ /* 0x000ea400080210ff */
[----:B--2---:R-:W-:Y:S05]  /*70f0*/  @!P1 BRA `(.L_x_51) ;  /* 0xfffffffc00f09947 */ /* 0x004fea000383ffff */
[----:B------:R-:W-:Y:S05]  /*7100*/  BRA `(.L_x_129) ;  /* 0xffffffbc003c7947 */ /* 0x000fea000383ffff */
.L_x_54:
[----:B------:R-:W-:-:S07]  /*7110*/  MOV R0, UR4 ;  /* 0x0000000400007c02 */ /* 0x000fce0008000f00 */
.L_x_130:
[----:B-1----:R1:W2:Y:S02]  /*7120*/  SYNCS.PHASECHK.TRANS64.TRYWAIT P0, [R0+URZ+0x80], R2 ;  /* 0x00008002000075a7 */ /* 0x0022a400080011ff */
[----:B--2---:R-:W-:Y:S05]  /*7130*/  @!P0 NANOSLEEP.SYNCS 0x989680 ;  /* 0x009896800000895d */ /* 0x004fea0003900000 */
[----:B------:R-:W2:Y:S02]  /*7140*/  @!P0 SYNCS.PHASECHK.TRANS64 P0, [R0+URZ+0x80], R2 ;  /* 0x00008002000085a7 */ /* 0x000ea400080010ff */
[----:B--2---:R-:W-:Y:S05]  /*7150*/  @!P0 BRA `(.L_x_130) ;  /* 0xfffffffc00f08947 */ /* 0x004fea000383ffff */
[----:B------:R-:W-:Y:S05]  /*7160*/  BRA `(.L_x_53) ;  /* 0xffffffbc00907947 */ /* 0x000fea000383ffff */
.L_x_63:
[----:B-1----:R-:W-:-:S04]  /*7170*/  MOV R5, UR5 ;  /* 0x0000000500057c02 */ /* 0x002fc80008000f00 */
[----:B------:R1:W2:Y:S03]  /*7180*/  SYNCS.PHASECHK.TRANS64.TRYWAIT P0, [R5+URZ+0x8], R6 ;  /* 0x00000806050075a7 */ /* 0x0002a600080011ff */
[----:B--2---:R-:W-:Y:S05]  /*7190*/  @!P0 NANOSLEEP.SYNCS 0x989680 ;  /* 0x009896800000895d */ /* 0x004fea0003900000 */
[----:B------:R-:W2:Y:S02]  /*71a0*/  @!P0 SYNCS.PHASECHK.TRANS64 P0, [R5+URZ+0x8], R6 ;  /* 0x00000806050085a7 */ /* 0x000ea400080010ff */
[----:B--2---:R-:W-:Y:S05]  /*71b0*/  @!P0 BRA `(.L_x_63) ;  /* 0xfffffffc00ec8947 */ /* 0x004fea000383ffff */
[----:B------:R-:W-:Y:S05]  /*71c0*/  BRA `(.L_x_62) ;  /* 0xffffffc000447947 */ /* 0x000fea000383ffff */
.L_x_65:
[----:B------:R-:W-:Y:S01]  /*71d0*/  BSSY B0, `(.L_x_131) ;  /* 0x0000006000007945 */ /* 0x000fe20003800000 */
[----:B------:R-:W-:-:S07]  /*71e0*/  MOV R15, 0xffffffff ;  /* 0xffffffff000f7802 */ /* 0x000fce0000000f00 */
[----:B-1---5:R-:W-:Y:S05]  /*71f0*/  WARPSYNC.COLLECTIVE R15, `(.L_x_132) ;  /* 0x000000000f0c7348 */ /* 0x022fea0003c00000 */
[----:B------:R-:W-:Y:S02]  /*7200*/  ELECT P6, UR79, PT ;  /* 0x00000000004f782f */ /* 0x000fe400038c0000 */
[----:B------:R-:W-:Y:S01]  /*7210*/  MOV R14, UR79 ;  /* 0x0000004f000e7c02 */ /* 0x000fe20008000f00 */
[----:B-1---5:R-:W-:Y:S10]  /*7220*/  ENDCOLLECTIVE ;  /* 0x000000000000791b */ /* 0x022ff40003800000 */
.L_x_132:
[----:B------:R-:W-:Y:S05]  /*7230*/  BSYNC B0 ;  /* 0x0000000000007941 */ /* 0x000fea0003800000 */
.L_x_131:
[----:B------:R-:W-:Y:S01]  /*7240*/  PLOP3.LUT P0, PT, P6, PT, PT, 0x80, 0x8 ;  /* 0x000000000008781c */ /* 0x000fe2000370f070 */
[----:B------:R-:W-:-:S12]  /*7250*/  BRA `(.L_x_133) ;  /* 0xffffffc000707947 */ /* 0x000fd8000383ffff */
.L_x_67:
[----:B-1----:R-:W-:-:S04]  /*7260*/  MOV R0, UR5 ;  /* 0x0000000500007c02 */ /* 0x002fc80008000f00 */
[----:B------:R1:W2:Y:S03]  /*7270*/  SYNCS.PHASECHK.TRANS64.TRYWAIT P0, [R0+URZ+0x8], R4 ;  /* 0x00000804000075a7 */ /* 0x0002a600080011ff */
[----:B--2---:R-:W-:Y:S05]  /*7280*/  @!P0 NANOSLEEP.SYNCS 0x989680 ;  /* 0x009896800000895d */ /* 0x004fea0003900000 */
[----:B------:R-:W2:Y:S02]  /*7290*/  @!P0 SYNCS.PHASECHK.TRANS64 P0, [R0+URZ+0x8], R4 ;  /* 0x00000804000085a7 */ /* 0x000ea400080010ff */
[----:B--2---:R-:W-:Y:S05]  /*72a0*/  @!P0 BRA `(.L_x_67) ;  /* 0xfffffffc00ec8947 */ /* 0x004fea000383ffff */
[----:B------:R-:W-:Y:S05]  /*72b0*/  BRA `(.L_x_66) ;  /* 0xffffffc000747947 */ /* 0x000fea000383ffff */
.L_x_68:
[----:B-1----:R1:W2:Y:S02]  /*72c0*/  SYNCS.PHASECHK.TRANS64.TRYWAIT P0, [R0+URZ+0x70], R4 ;  /* 0x00007004000075a7 */ /* 0x0022a400080011ff */
[----:B--2---:R-:W-:Y:S05]  /*72d0*/  @!P0 NANOSLEEP.SYNCS 0x989680 ;  /* 0x009896800000895d */ /* 0x004fea0003900000 */
[----:B------:R-:W2:Y:S02]  /*72e0*/  @!P0 SYNCS.PHASECHK.TRANS64 P0, [R0+URZ+0x70], R4 ;  /* 0x00007004000085a7 */ /* 0x000ea400080010ff */
[----:B--2---:R-:W-:Y:S05]  /*72f0*/  @!P0 BRA `(.L_x_68) ;  /* 0xfffffffc00f08947 */ /* 0x004fea000383ffff */
[----:B------:R-:W-:Y:S05]  /*7300*/  BRA `(.L_x_134) ;  /* 0xffffffc400487947 */ /* 0x000fea000383ffff */
.L_x_70:
[----:B------:R-:W-:-:S07]  /*7310*/  MOV R0, UR19 ;  /* 0x0000001300007c02 */ /* 0x000fce0008000f00 */
.L_x_135:
[----:B-1----:R1:W2:Y:S02]  /*7320*/  SYNCS.PHASECHK.TRANS64.TRYWAIT P0, [R0+URZ+0xb0], R4 ;  /* 0x0000b004000075a7 */ /* 0x0022a400080011ff */
[----:B--2---:R-:W-:Y:S05]  /*7330*/  @!P0 NANOSLEEP.SYNCS 0x989680 ;  /* 0x009896800000895d */ /* 0x004fea0003900000 */
[----:B------:R-:W2:Y:S02]  /*7340*/  @!P0 SYNCS.PHASECHK.TRANS64 P0, [R0+URZ+0xb0], R4 ;  /* 0x0000b004000085a7 */ /* 0x000ea400080010ff */
[----:B--2---:R-:W-:Y:S05]  /*7350*/  @!P0 BRA `(.L_x_135) ;  /* 0xfffffffc00f08947 */ /* 0x004fea000383ffff */
[----:B------:R-:W-:Y:S05]  /*7360*/  BRA `(.L_x_136) ;  /* 0xffffffc400907947 */ /* 0x000fea000383ffff */
.L_x_73:
[----:B------:R-:W-:Y:S07]  /*7370*/  MOV R0, UR6 ;  /* 0x0000000600007c02 */ /* 0x000fee0008000f00 */
.L_x_137:
[----:B-1----:R1:W2:Y:S02]  /*7380*/  SYNCS.PHASECHK.TRANS64.TRYWAIT P0, [R0+URZ], R4 ;  /* 0x00000004000075a7 */ /* 0x0022a400080011ff */
[----:B--2---:R-:W-:Y:S05]  /*7390*/  @!P0 NANOSLEEP.SYNCS 0x989680 ;  /* 0x009896800000895d */ /* 0x004fea0003900000 */
[----:B------:R-:W2:Y:S02]  /*73a0*/  @!P0 SYNCS.PHASECHK.TRANS64 P0, [R0+URZ], R4 ;  /* 0x00000004000085a7 */ /* 0x000ea400080010ff */
[----:B--2---:R-:W-:Y:S05]  /*73b0*/  @!P0 BRA `(.L_x_137) ;  /* 0xfffffffc00f08947 */ /* 0x004fea000383ffff */
[----:B------:R-:W-:Y:S05]  /*73c0*/  BRA `(.L_x_72) ;  /* 0xffffffc400a87947 */ /* 0x000fea000383ffff */
.L_x_77:
[----:B-1----:R-:W-:-:S07]  /*73d0*/  MOV R0, UR4 ;  /* 0x0000000400007c02 */ /* 0x002fce0008000f00 */
.L_x_138:
[----:B-1----:R1:W2:Y:S02]  /*73e0*/  SYNCS.PHASECHK.TRANS64.TRYWAIT P0, [R0+URZ], R2 ;  /* 0x00000002000075a7 */ /* 0x0022a400080011ff */
[----:B--2---:R-:W-:Y:S05]  /*73f0*/  @!P0 NANOSLEEP.SYNCS 0x989680 ;  /* 0x009896800000895d */ /* 0x004fea0003900000 */
[----:B------:R-:W2:Y:S02]  /*7400*/  @!P0 SYNCS.PHASECHK.TRANS64 P0, [R0+URZ], R2 ;  /* 0x00000002000085a7 */ /* 0x000ea400080010ff */
[----:B--2---:R-:W-:Y:S05]  /*7410*/  @!P0 BRA `(.L_x_138) ;  /* 0xfffffffc00f08947 */ /* 0x004fea000383ffff */
[----:B------:R-:W-:Y:S05]  /*7420*/  BRA `(.L_x_139) ;  /* 0xffffffc800607947 */ /* 0x000fea000383ffff */
.L_x_78:
[----:B------:R-:W-:-:S07]  /*7430*/  MOV R0, UR5 ;  /* 0x0000000500007c02 */ /* 0x000fce0008000f00 */
.L_x_140:
[----:B-1----:R1:W2:Y:S02]  /*7440*/  SYNCS.PHASECHK.TRANS64.TRYWAIT P0, [R0+URZ], R3 ;  /* 0x00000003000075a7 */ /* 0x0022a400080011ff */
[----:B--2---:R-:W-:Y:S05]  /*7450*/  @!P0 NANOSLEEP.SYNCS 0x989680 ;  /* 0x009896800000895d */ /* 0x004fea0003900000 */
[----:B------:R-:W2:Y:S02]  /*7460*/  @!P0 SYNCS.PHASECHK.TRANS64 P0, [R0+URZ], R3 ;  /* 0x00000003000085a7 */ /* 0x000ea400080010ff */
[----:B--2---:R-:W-:Y:S05]  /*7470*/  @!P0 BRA `(.L_x_140) ;  /* 0xfffffffc00f08947 */ /* 0x004fea000383ffff */
[----:B------:R-:W-:Y:S05]  /*7480*/  BRA `(.L_x_141) ;  /* 0xffffffc8006c7947 */ /* 0x000fea000383ffff */
.L_x_79:
[----:B------:R-:W-:-:S07]  /*7490*/  MOV R0, UR5 ;  /* 0x0000000500007c02 */ /* 0x000fce0008000f00 */
.L_x_142:
[----:B-1----:R1:W2:Y:S02]  /*74a0*/  SYNCS.PHASECHK.TRANS64.TRYWAIT P0, [R0+URZ], R3 ;  /* 0x00000003000075a7 */ /* 0x0022a400080011ff */
[----:B--2---:R-:W-:Y:S05]  /*74b0*/  @!P0 NANOSLEEP.SYNCS 0x989680 ;  /* 0x009896800000895d */ /* 0x004fea0003900000 */
[----:B------:R-:W2:Y:S02]  /*74c0*/  @!P0 SYNCS.PHASECHK.TRANS64 P0, [R0+URZ], R3 ;  /* 0x00000003000085a7 */ /* 0x000ea400080010ff */
[----:B--2---:R-:W-:Y:S05]  /*74d0*/  @!P0 BRA `(.L_x_142) ;  /* 0xfffffffc00f08947 */ /* 0x004fea000383ffff */
[----:B------:R-:W-:Y:S05]  /*74e0*/  BRA `(.L_x_143) ;  /* 0xffffffc800787947 */ /* 0x000fea000383ffff */
.L_x_82:
[----:B------:R-:W-:-:S07]  /*74f0*/  MOV R0, UR13 ;  /* 0x0000000d00007c02 */ /* 0x000fce0008000f00 */
.L_x_144:
[----:B-1----:R1:W2:Y:S02]  /*7500*/  SYNCS.PHASECHK.TRANS64.TRYWAIT P1, [R0+URZ+0xf0], R2 ;  /* 0x0000f002000075a7 */ /* 0x0022a400080211ff */
[----:B--2---:R-:W-:Y:S05]  /*7510*/  @!P1 NANOSLEEP.SYNCS 0x989680 ;  /* 0x009896800000995d */ /* 0x004fea0003900000 */
[----:B------:R-:W2:Y:S02]  /*7520*/  @!P1 SYNCS.PHASECHK.TRANS64 P1, [R0+URZ+0xf0], R2 ;  /* 0x0000f002000095a7 */ /* 0x000ea400080210ff */
[----:B--2---:R-:W-:Y:S05]  /*7530*/  @!P1 BRA `(.L_x_144) ;  /* 0xfffffffc00f09947 */ /* 0x004fea000383ffff */
[----:B------:R-:W-:Y:S05]  /*7540*/  BRA `(.L_x_145) ;  /* 0xffffffc800c47947 */ /* 0x000fea000383ffff */
.L_x_87:
[----:B--2---:R2:W3:Y:S02]  /*7550*/  SYNCS.PHASECHK.TRANS64.TRYWAIT P0, [R7+URZ+0x70], R0 ;  /* 0x00007000070075a7 */ /* 0x0044e400080011ff */
[----:B---3--:R-:W-:Y:S05]  /*7560*/  @!P0 NANOSLEEP.SYNCS 0x989680 ;  /* 0x009896800000895d */ /* 0x008fea0003900000 */
[----:B------:R-:W3:Y:S02]  /*7570*/  @!P0 SYNCS.PHASECHK.TRANS64 P0, [R7+URZ+0x70], R0 ;  /* 0x00007000070085a7 */ /* 0x000ee400080010ff */
[----:B---3--:R-:W-:Y:S05]  /*7580*/  @!P0 BRA `(.L_x_87) ;  /* 0xfffffffc00f08947 */ /* 0x008fea000383ffff */
[----:B------:R-:W-:Y:S05]  /*7590*/  BRA `(.L_x_146) ;  /* 0xffffffcc00e07947 */ /* 0x000fea000383ffff */
.L_x_90:
[----:B-1----:R-:W-:Y:S07]  /*75a0*/  MOV R0, UR17 ;  /* 0x0000001100007c02 */ /* 0x002fee0008000f00 */
.L_x_147:
[----:B-1----:R1:W2:Y:S02]  /*75b0*/  SYNCS.PHASECHK.TRANS64.TRYWAIT P2, [R0+URZ+0x68], R7 ;  /* 0x00006807000075a7 */ /* 0x0022a400080411ff */
[----:B--2---:R-:W-:Y:S05]  /*75c0*/  @!P2 NANOSLEEP.SYNCS 0x989680 ;  /* 0x009896800000a95d */ /* 0x004fea0003900000 */
[----:B------:R-:W2:Y:S02]  /*75d0*/  @!P2 SYNCS.PHASECHK.TRANS64 P2, [R0+URZ+0x68], R7 ;  /* 0x000068070000a5a7 */ /* 0x000ea400080410ff */
[----:B--2---:R-:W-:Y:S05]  /*75e0*/  @!P2 BRA `(.L_x_147) ;  /* 0xfffffffc00f0a947 */ /* 0x004fea000383ffff */
[----:B------:R-:W-:Y:S05]  /*75f0*/  BRA `(.L_x_89) ;  /* 0xffffffd400407947 */ /* 0x000fea000383ffff */
.L_x_93:
[----:B-1----:R-:W-:Y:S07]  /*7600*/  MOV R0, UR17 ;  /* 0x0000001100007c02 */ /* 0x002fee0008000f00 */
.L_x_148:
[----:B-1----:R1:W2:Y:S02]  /*7610*/  SYNCS.PHASECHK.TRANS64.TRYWAIT P0, [R0+URZ+0x58], R6 ;  /* 0x00005806000075a7 */ /* 0x0022a400080011ff */
[----:B--2---:R-:W-:Y:S05]  /*7620*/  @!P0 NANOSLEEP.SYNCS 0x989680 ;  /* 0x009896800000895d */ /* 0x004fea0003900000 */
[----:B------:R-:W2:Y:S02]  /*7630*/  @!P0 SYNCS.PHASECHK.TRANS64 P0, [R0+URZ+0x58], R6 ;  /* 0x00005806000085a7 */ /* 0x000ea400080010ff */
[----:B--2---:R-:W-:Y:S05]  /*7640*/  @!P0 BRA `(.L_x_148) ;  /* 0xfffffffc00f08947 */ /* 0x004fea000383ffff */
[----:B------:R-:W-:Y:S05]  /*7650*/  BRA `(.L_x_149) ;  /* 0xffffffd400907947 */ /* 0x000fea000383ffff */
.L_x_96:
[----:B--2---:R2:W3:Y:S02]  /*7660*/  SYNCS.PHASECHK.TRANS64.TRYWAIT P0, [R3+URZ+0x70], R0 ;  /* 0x00007000030075a7 */ /* 0x0044e400080011ff */
[----:B---3--:R-:W-:Y:S05]  /*7670*/  @!P0 NANOSLEEP.SYNCS 0x989680 ;  /* 0x009896800000895d */ /* 0x008fea0003900000 */
[----:B------:R-:W3:Y:S02]  /*7680*/  @!P0 SYNCS.PHASECHK.TRANS64 P0, [R3+URZ+0x70], R0 ;  /* 0x00007000030085a7 */ /* 0x000ee400080010ff */
[----:B---3--:R-:W-:Y:S05]  /*7690*/  @!P0 BRA `(.L_x_96) ;  /* 0xfffffffc00f08947 */ /* 0x008fea000383ffff */
[----:B------:R-:W-:Y:S05]  /*76a0*/  BRA `(.L_x_150) ;  /* 0xffffffd800dc7947 */ /* 0x000fea000383ffff */
.L_x_107:
[----:B-1----:R-:W-:Y:S04]  /*76b0*/  MOV R0, UR44 ;  /* 0x0000002c00007c02 */ /* 0x002fe80008000f00 */
[----:B------:R1:W2:Y:S03]  /*76c0*/  SYNCS.PHASECHK.TRANS64.TRYWAIT P1, [R0+URZ+0x50], R3 ;  /* 0x00005003000075a7 */ /* 0x0002a600080211ff */
[----:B--2---:R-:W-:Y:S05]  /*76d0*/  @!P1 NANOSLEEP.SYNCS 0x989680 ;  /* 0x009896800000995d */ /* 0x004fea0003900000 */
[----:B------:R-:W2:Y:S02]  /*76e0*/  @!P1 SYNCS.PHASECHK.TRANS64 P1, [R0+URZ+0x50], R3 ;  /* 0x00005003000095a7 */ /* 0x000ea400080210ff */
[----:B--2---:R-:W-:Y:S05]  /*76f0*/  @!P1 BRA `(.L_x_107) ;  /* 0xfffffffc00ec9947 */ /* 0x004fea000383ffff */
[----:B------:R-:W-:Y:S05]  /*7700*/  BRA `(.L_x_106) ;  /* 0xffffffe800187947 */ /* 0x000fea000383ffff */
.L_x_109:
[----:B------:R1:W1:Y:S02]  /*7710*/  SYNCS.PHASECHK.TRANS64.TRYWAIT P1, [R83+URZ+0x90], R4 ;  /* 0x00009004530075a7 */ /* 0x00026400080211ff */
[----:B-1----:R-:W-:Y:S05]  /*7720*/  @!P1 NANOSLEEP.SYNCS 0x989680 ;  /* 0x009896800000995d */ /* 0x002fea0003900000 */
[----:B------:R-:W1:Y:S02]  /*7730*/  @!P1 SYNCS.PHASECHK.TRANS64 P1, [R83+URZ+0x90], R4 ;  /* 0x00009004530095a7 */ /* 0x000e6400080210ff */
[----:B-1----:R-:W-:Y:S05]  /*7740*/  @!P1 BRA `(.L_x_109) ;  /* 0xfffffffc00f09947 */ /* 0x002fea000383ffff */
[----:B------:R-:W-:Y:S05]  /*7750*/  BRA `(.L_x_108) ;  /* 0xffffffe800547947 */ /* 0x000fea000383ffff */
        .weak           $__internal_0_$__cuda_sm10x_tcgen05_guardrail_trap_col_being_dealloced_not_returned_by_alloc
        .type           $__internal_0_$__cuda_sm10x_tcgen05_guardrail_trap_col_being_dealloced_not_returned_by_alloc,@function
        .size           $__internal_0_$__cuda_sm10x_tcgen05_guardrail_trap_col_being_dealloced_not_returned_by_alloc,($__internal_1_$__cuda_sm10x_tcgen05_guardrail_trap_phase_invalid_during_alloc - $__internal_0_$__cuda_sm10x_tcgen05_guardrail_trap_col_being_dealloced_not_returned_by_alloc)
$__internal_0_$__cuda_sm10x_tcgen05_guardrail_trap_col_being_dealloced_not_returned_by_alloc:
[----:B------:R-:W-:Y:S05]  /*7760*/  BPT.TRAP 0x1 ;  /* 0x000000040000795c */ /* 0x000fea0000300000 */
[----:B------:R-:W-:-:S04]  /*7770*/  HFMA2 R3, -RZ, RZ, 0, 0 ;  /* 0x00000000ff037431 */ /* 0x000fc800000001ff */
[----:B------:R-:W-:Y:S05]  /*7780*/  RET.REL.NODEC R2 `(_ZN7cutlass13device_kernelINS_4gemm6kernel13GemmUniversalIN4cute5tupleIJiiiiEEENS1_10collective13CollectiveMmaINS1_35MainloopSm100TmaUmmaWarpSpecializedILi5ELi2ELi4ENS5_IJNS4_1CILi2EEESB_NSA_ILi1EEEEEEEENS5_IJNSA_ILi128EEENSA_ILi64EEENSA_ILi32EEEEEEaNS5_IJlSC_lEEEaSJ_NS4_8TiledMMAINS4_8MMA_AtomIJNS4_21SM100_MMA_S8_2x1SM_SSIaaiLi128ELi64ELNS4_4UMMA5MajorE0ELSO_0ELNSN_8SaturateE0EEEEEENS4_6LayoutINS5_IJSC_SC_SC_EEENS5_IJNSA_ILi0EEESU_SU_EEEEENS5_IJNS4_10UnderscoreESX_SX_EEEEENS4_28SM100_TMA_2SM_LOAD_MULTICASTENS4_14ComposedLayoutINS4_7SwizzleILi1ELi4ELi3EEENS4_18smem_ptr_flag_bitsILi8EEENSS_INS5_IJNSA_ILi8EEESH_EEENS5_IJSH_SC_EEEEEEEvNS4_8identityENS4_18SM100_TMA_2SM_LOADES1A_vS1B_EENS_8epilogue10collective18CollectiveEpilogueINS1E_23Sm100TmaWarpSpecializedILi1ELi1ELi32ELb0ELb0EEEJNS5_IJSG_SG_SH_EEENS5_IJNSS_ISG_SC_EES1K_EEEaSJ_aSJ_NS1E_6fusion15FusionCallbacksIS1I_NS1M_17LinearCombinationIaiaiLNS_15FloatRoundStyleE2EEES1J_S1L_JEEENS4_5SM1004TMEM4LOAD26SM100_TMEM_LOAD_32dp32b32xENS4_13SM90_TMA_LOADENS11_INS12_ILi2ELi4ELi3EEES15_NSS_INS5_IJS16_SG_EEENS5_IJSG_SC_EEEEEEENS4_39AutoVectorizingCopyWithAssumedAlignmentILi128EEENS4_14SM90_TMA_STOREES21_S23_S23_EEEvvEEEEvNT_6ParamsE) ;  /* 0xffffff88021c7950 */ /* 0x000fea0003c3ffff */
        .weak           $__internal_1_$__cuda_sm10x_tcgen05_guardrail_trap_phase_invalid_during_alloc
        .type           $__internal_1_$__cuda_sm10x_tcgen05_guardrail_trap_phase_invalid_during_alloc,@function
        .size           $__internal_1_$__cuda_sm10x_tcgen05_guardrail_trap_phase_invalid_during_alloc,($__internal_2_$__cuda_sm10x_tcgen05_guardrail_trap_unallocated_columns_being_dealloced - $__internal_1_$__cuda_sm10x_tcgen05_guardrail_trap_phase_invalid_during_alloc)
$__internal_1_$__cuda_sm10x_tcgen05_guardrail_trap_phase_invalid_during_alloc:
[----:B------:R-:W-:Y:S05]  /*7790*/  BPT.TRAP 0x1 ;  /* 0x000000040000795c */ /* 0x000fea0000300000 */
[----:B------:R-:W-:-:S04]  /*77a0*/  MOV R5, 0x0 ;  /* 0x0000000000057802 */ /* 0x000fc80000000f00 */
[----:B------:R-:W-:Y:S05]  /*77b0*/  RET.REL.NODEC R4 `(_ZN7cutlass13device_kernelINS_4gemm6kernel13GemmUniversalIN4cute5tupleIJiiiiEEENS1_10collective13CollectiveMmaINS1_35MainloopSm100TmaUmmaWarpSpecializedILi5ELi2ELi4ENS5_IJNS4_1CILi2EEESB_NSA_ILi1EEEEEEEENS5_IJNSA_ILi128EEENSA_ILi64EEENSA_ILi32EEEEEEaNS5_IJlSC_lEEEaSJ_NS4_8TiledMMAINS4_8MMA_AtomIJNS4_21SM100_MMA_S8_2x1SM_SSIaaiLi128ELi64ELNS4_4UMMA5MajorE0ELSO_0ELNSN_8SaturateE0EEEEEENS4_6LayoutINS5_IJSC_SC_SC_EEENS5_IJNSA_ILi0EEESU_SU_EEEEENS5_IJNS4_10UnderscoreESX_SX_EEEEENS4_28SM100_TMA_2SM_LOAD_MULTICASTENS4_14ComposedLayoutINS4_7SwizzleILi1ELi4ELi3EEENS4_18smem_ptr_flag_bitsILi8EEENSS_INS5_IJNSA_ILi8EEESH_EEENS5_IJSH_SC_EEEEEEEvNS4_8identityENS4_18SM100_TMA_2SM_LOADES1A_vS1B_EENS_8epilogue10collective18CollectiveEpilogueINS1E_23Sm100TmaWarpSpecializedILi1ELi1ELi32ELb0ELb0EEEJNS5_IJSG_SG_SH_EEENS5_IJNSS_ISG_SC_EES1K_EEEaSJ_aSJ_NS1E_6fusion15FusionCallbacksIS1I_NS1M_17LinearCombinationIaiaiLNS_15FloatRoundStyleE2EEES1J_S1L_JEEENS4_5SM1004TMEM4LOAD26SM100_TMEM_LOAD_32dp32b32xENS4_13SM90_TMA_LOADENS11_INS12_ILi2ELi4ELi3EEES15_NSS_INS5_IJS16_SG_EEENS5_IJSG_SC_EEEEEEENS4_39AutoVectorizingCopyWithAssumedAlignmentILi128EEENS4_14SM90_TMA_STOREES21_S23_S23_EEEvvEEEEvNT_6ParamsE) ;  /* 0xffffff8804107950 */ /* 0x000fea0003c3ffff */
        .weak           $__internal_2_$__cuda_sm10x_tcgen05_guardrail_trap_unallocated_columns_being_dealloced
        .type           $__internal_2_$__cuda_sm10x_tcgen05_guardrail_trap_unallocated_columns_being_dealloced,@function
        .size           $__internal_2_$__cuda_sm10x_tcgen05_guardrail_trap_unallocated_columns_being_dealloced,(.L_x_152 - $__internal_2_$__cuda_sm10x_tcgen05_guardrail_trap_unallocated_columns_being_dealloced)
$__internal_2_$__cuda_sm10x_tcgen05_guardrail_trap_unallocated_columns_being_dealloced:
[----:B------:R-:W-:Y:S05]  /*77c0*/  BPT.TRAP 0x1 ;  /* 0x000000040000795c */ /* 0x000fea0000300000 */
[----:B------:R-:W-:-:S04]  /*77d0*/  HFMA2 R3, -RZ, RZ, 0, 0 ;  /* 0x00000000ff037431 */ /* 0x000fc800000001ff */
[----:B------:R-:W-:Y:S05]  /*77e0*/  RET.REL.NODEC R2 `(_ZN7cutlass13device_kernelINS_4gemm6kernel13GemmUniversalIN4cute5tupleIJiiiiEEENS1_10collective13CollectiveMmaINS1_35MainloopSm100TmaUmmaWarpSpecializedILi5ELi2ELi4ENS5_IJNS4_1CILi2EEESB_NSA_ILi1EEEEEEEENS5_IJNSA_ILi128EEENSA_ILi64EEENSA_ILi32EEEEEEaNS5_IJlSC_lEEEaSJ_NS4_8TiledMMAINS4_8MMA_AtomIJNS4_21SM100_MMA_S8_2x1SM_SSIaaiLi128ELi64ELNS4_4UMMA5MajorE0ELSO_0ELNSN_8SaturateE0EEEEEENS4_6LayoutINS5_IJSC_SC_SC_EEENS5_IJNSA_ILi0EEESU_SU_EEEEENS5_IJNS4_10UnderscoreESX_SX_EEEEENS4_28SM100_TMA_2SM_LOAD_MULTICASTENS4_14ComposedLayoutINS4_7SwizzleILi1ELi4ELi3EEENS4_18smem_ptr_flag_bitsILi8EEENSS_INS5_IJNSA_ILi8EEESH_EEENS5_IJSH_SC_EEEEEEEvNS4_8identityENS4_18SM100_TMA_2SM_LOADES1A_vS1B_EENS_8epilogue10collective18CollectiveEpilogueINS1E_23Sm100TmaWarpSpecializedILi1ELi1ELi32ELb0ELb0EEEJNS5_IJSG_SG_SH_EEENS5_IJNSS_ISG_SC_EES1K_EEEaSJ_aSJ_NS1E_6fusion15FusionCallbacksIS1I_NS1M_17LinearCombinationIaiaiLNS_15FloatRoundStyleE2EEES1J_S1L_JEEENS4_5SM1004TMEM4LOAD26SM100_TMEM_LOAD_32dp32b32xENS4_13SM90_TMA_LOADENS11_INS12_ILi2ELi4ELi3EEES15_NSS_INS5_IJS16_SG_EEENS5_IJSG_SC_EEEEEEENS4_39AutoVectorizingCopyWithAssumedAlignmentILi128EEENS4_14SM90_TMA_STOREES21_S23_S23_EEEvvEEEEvNT_6ParamsE) ;  /* 0xffffff8802047950 */ /* 0x000fea0003c3ffff */
.L_x_151:
[----:B------:R-:W-:-:S00]  /*77f0*/  BRA `(.L_x_151) ;  /* 0xfffffffc00fc7947 */ /* 0x000fc0000383ffff */
[----:B------:R-:W-:-:S00]  /*7800*/  NOP ;  /* 0x0000000000007918 */ /* 0x000fc00000000000 */
[----:B------:R-:W-:-:S00]  /*7810*/  NOP ;  /* 0x0000000000007918 */ /* 0x000fc00000000000 */
[----:B------:R-:W-:-:S00]  /*7820*/  NOP ;  /* 0x0000000000007918 */ /* 0x000fc00000000000 */
[----:B------:R-:W-:-:S00]  /*7830*/  NOP ;  /* 0x0000000000007918 */ /* 0x000fc00000000000 */
[----:B------:R-:W-:-:S00]  /*7840*/  NOP ;  /* 0x0000000000007918 */ /* 0x000fc00000000000 */
[----:B------:R-:W-:-:S00]  /*7850*/  NOP ;  /* 0x0000000000007918 */ /* 0x000fc00000000000 */
[----:B------:R-:W-:-:S00]  /*7860*/  NOP ;  /* 0x0000000000007918 */ /* 0x000fc00000000000 */
[----:B------:R-:W-:-:S00]  /*7870*/  NOP ;  /* 0x0000000000007918 */ /* 0x000fc00000000000 */
.L_x_152:


//--------------------- .nv.global.init           --------------------------
	.section	.nv.global.init,"aw",@progbits
.nv.global.init:
	.type		$str$27,@object
	.size		$str$27,($str$28 - $str$27)
$str$27:
        /*0000*/ 	.byte	0x28, 0x61, 0x64, 0x64, 0x72, 0x65, 0x73, 0x73, 0x20, 0x26, 0x20, 0x6d, 0x61, 0x73, 0x6b, 0x29
        /*0010*/ 	.byte	0x20, 0x3d, 0x3d, 0x20, 0x30, 0x00
	.type		$str$28,@object
	.size		$str$28,($str$26 - $str$28)
$str$28:
        /*0016*/ 	.byte	0x2f, 0x74, 0x6d, 0x70, 0x2f, 0x63, 0x75, 0x74, 0x6c, 0x61, 0x73, 0x73, 0x5f, 0x73, 0x77, 0x65
        /*0026*/ 	.byte	0x65, 0x70, 0x5f, 0x73, 0x72, 0x63, 0x2f, 0x69, 0x6e, 0x63, 0x6c, 0x75, 0x64, 0x65, 0x2f, 0x63
        /*0036*/ 	.byte	0x75, 0x74, 0x65, 0x2f, 0x70, 0x6f, 0x69, 0x6e, 0x74, 0x65, 0x72, 0x5f, 0x66, 0x6c, 0x61, 0x67
        /*0046*/ 	.byte	0x67, 0x65, 0x64, 0x2e, 0x68, 0x70, 0x70, 0x00
	.type		$str$26,@object
	.size		$str$26,($str$25 - $str$26)
$str$26:
        /*004e*/ 	.byte	0x2f, 0x74, 0x6d, 0x70, 0x2f, 0x63, 0x75, 0x74, 0x6c, 0x61, 0x73, 0x73, 0x5f, 0x73, 0x77, 0x65
        /*005e*/ 	.byte	0x65, 0x70, 0x5f, 0x73, 0x72, 0x63, 0x2f, 0x69, 0x6e, 0x63, 0x6c, 0x75, 0x64, 0x65, 0x2f, 0x63
        /*006e*/ 	.byte	0x75, 0x74, 0x65, 0x2f, 0x61, 0x74, 0x6f, 0x6d, 0x2f, 0x63, 0x6f, 0x70, 0x79, 0x5f, 0x74, 0x72
        /*007e*/ 	.byte	0x61, 0x69, 0x74, 0x73, 0x5f, 0x73, 0x6d, 0x31, 0x30, 0x30, 0x2e, 0x68, 0x70, 0x70, 0x00
	.type		$str$25,@object
	.size		$str$25,(__unnamed_1 - $str$25)
$str$25:
        /*008d*/ 	.byte	0x28, 0x28, 0x75, 0x69, 0x6e, 0x74, 0x33, 0x32, 0x5f, 0x74, 0x28, 0x74, 0x68, 0x72, 0x65, 0x61
        /*009d*/ 	.byte	0x64, 0x49, 0x64, 0x78, 0x2e, 0x78, 0x29, 0x20, 0x2f, 0x20, 0x33, 0x32, 0x29, 0x20, 0x25, 0x20
        /*00ad*/ 	.byte	0x34, 0x29, 0x20, 0x3d, 0x3d, 0x20, 0x28, 0x28, 0x28, 0x74, 0x6d, 0x65, 0x6d, 0x5f, 0x61, 0x64
        /*00bd*/ 	.byte	0x64, 0x72, 0x20, 0x3e, 0x3e, 0x20, 0x31, 0x36, 0x29, 0x20, 0x2f, 0x20, 0x33, 0x32, 0x29, 0x20
        /*00cd*/ 	.byte	0x25, 0x20, 0x34, 0x29, 0x00
	.type		__unnamed_1,@object
	.size		__unnamed_1,(__unnamed_2 - __unnamed_1)
__unnamed_1:
        /*00d2*/ 	.byte	0x61, 0x75, 0x74, 0x6f, 0x20, 0x63, 0x75, 0x74, 0x65, 0x3a, 0x3a, 0x61, 0x73, 0x5f, 0x70, 0x6f
        /* <DEDUP_REMOVED lines=24> */
        /*0262*/ 	.byte	0x00
	.type		__unnamed_2,@object
	.size		__unnamed_2,(.L_2 - __unnamed_2)
__unnamed_2:
        /* <DEDUP_REMOVED lines=41> */
.L_2:


//--------------------- .nv.shared._ZN7cutlass13device_kernelINS_4gemm6kernel13GemmUniversalIN4cute5tupleIJiiiiEEENS1_10collective13CollectiveMmaINS1_35MainloopSm100TmaUmmaWarpSpecializedILi5ELi2ELi4ENS5_IJNS4_1CILi2EEESB_NSA_ILi1EEEEEEEENS5_IJNSA_ILi128EEENSA_ILi64EEENSA_ILi32EEEEEEaNS5_IJlSC_lEEEaSJ_NS4_8TiledMMAINS4_8MMA_AtomIJNS4_21SM100_MMA_S8_2x1SM_SSIaaiLi128ELi64ELNS4_4UMMA5MajorE0ELSO_0ELNSN_8SaturateE0EEEEEENS4_6LayoutINS5_IJSC_SC_SC_EEENS5_IJNSA_ILi0EEESU_SU_EEEEENS5_IJNS4_10UnderscoreESX_SX_EEEEENS4_28SM100_TMA_2SM_LOAD_MULTICASTENS4_14ComposedLayoutINS4_7SwizzleILi1ELi4ELi3EEENS4_18smem_ptr_flag_bitsILi8EEENSS_INS5_IJNSA_ILi8EEESH_EEENS5_IJSH_SC_EEEEEEEvNS4_8identityENS4_18SM100_TMA_2SM_LOADES1A_vS1B_EENS_8epilogue10collective18CollectiveEpilogueINS1E_23Sm100TmaWarpSpecializedILi1ELi1ELi32ELb0ELb0EEEJNS5_IJSG_SG_SH_EEENS5_IJNSS_ISG_SC_EES1K_EEEaSJ_aSJ_NS1E_6fusion15FusionCallbacksIS1I_NS1M_17LinearCombinationIaiaiLNS_15FloatRoundStyleE2EEES1J_S1L_JEEENS4_5SM1004TMEM4LOAD26SM100_TMEM_LOAD_32dp32b32xENS4_13SM90_TMA_LOADENS11_INS12_ILi2ELi4ELi3EEES15_NSS_INS5_IJS16_SG_EEENS5_IJSG_SC_EEEEEEENS4_39AutoVectorizingCopyWithAssumedAlignmentILi128EEENS4_14SM90_TMA_STOREES21_S23_S23_EEEvvEEEEvNT_6ParamsE --------------------------
	.section	.nv.shared._ZN7cutlass13device_kernelINS_4gemm6kernel13GemmUniversalIN4cute5tupleIJiiiiEEENS1_10collective13CollectiveMmaINS1_35MainloopSm100TmaUmmaWarpSpecializedILi5ELi2ELi4ENS5_IJNS4_1CILi2EEESB_NSA_ILi1EEEEEEEENS5_IJNSA_ILi128EEENSA_ILi64EEENSA_ILi32EEEEEEaNS5_IJlSC_lEEEaSJ_NS4_8TiledMMAINS4_8MMA_AtomIJNS4_21SM100_MMA_S8_2x1SM_SSIaaiLi128ELi64ELNS4_4UMMA5MajorE0ELSO_0ELNSN_8SaturateE0EEEEEENS4_6LayoutINS5_IJSC_SC_SC_EEENS5_IJNSA_ILi0EEESU_SU_EEEEENS5_IJNS4_10UnderscoreESX_SX_EEEEENS4_28SM100_TMA_2SM_LOAD_MULTICASTENS4_14ComposedLayoutINS4_7SwizzleILi1ELi4ELi3EEENS4_18smem_ptr_flag_bitsILi8EEENSS_INS5_IJNSA_ILi8EEESH_EEENS5_IJSH_SC_EEEEEEEvNS4_8identityENS4_18SM100_TMA_2SM_LOADES1A_vS1B_EENS_8epilogue10collective18CollectiveEpilogueINS1E_23Sm100TmaWarpSpecializedILi1ELi1ELi32ELb0ELb0EEEJNS5_IJSG_SG_SH_EEENS5_IJNSS_ISG_SC_EES1K_EEEaSJ_aSJ_NS1E_6fusion15FusionCallbacksIS1I_NS1M_17LinearCombinationIaiaiLNS_15FloatRoundStyleE2EEES1J_S1L_JEEENS4_5SM1004TMEM4LOAD26SM100_TMEM_LOAD_32dp32b32xENS4_13SM90_TMA_LOADENS11_INS12_ILi2ELi4ELi3EEES15_NSS_INS5_IJS16_SG_EEENS5_IJSG_SC_EEEEEEENS4_39AutoVectorizingCopyWithAssumedAlignmentILi128EEENS4_14SM90_TMA_STOREES21_S23_S23_EEEvvEEEEvNT_6ParamsE,"aw",@nobits
	.sectionflags	@""
	.align	16
	.zero		1024


//--------------------- .nv.shared.reserved.0     --------------------------
	.section	.nv.shared.reserved.0,"aw",@nobits
	.weak		__nv_reservedSMEM_offset_0_alias
	.size		__nv_reservedSMEM_offset_0_alias, 0, 64
	.other		__nv_reservedSMEM_offset_0_alias,@"STO_CUDA_RESERVED_SHARED STV_DEFAULT"
__nv_reservedSMEM_offset_0_alias:
	.zero		0
.nv.shared.reserved.0:
	.zero		64
	.weak		__nv_reservedSMEM_tcgen05_partition
	.type		__nv_reservedSMEM_tcgen05_partition,@object
	.size		__nv_reservedSMEM_tcgen05_partition,(.L_0 - __nv_reservedSMEM_tcgen05_partition)
__nv_reservedSMEM_tcgen05_partition:
	.zero		32
.L_0:


//--------------------- .nv.global                --------------------------
	.section	.nv.global,"aw",@nobits
.nv.global:
	.type		_ZN40_INTERNAL_a957601f_4_k_cu_6f4f5a80_109214cute1_E,@object
	.size		_ZN40_INTERNAL_a957601f_4_k_cu_6f4f5a80_109214cute1_E,(_ZN40_INTERNAL_a957601f_4_k_cu_6f4f5a80_109214cuda3std3__45__cpo6cbeginE - _ZN40_INTERNAL_a957601f_4_k_cu_6f4f5a80_109214cute1_E)
_ZN40_INTERNAL_a957601f_4_k_cu_6f4f5a80_109214cute1_E:
	.zero		1
	.type		_ZN40_INTERNAL_a957601f_4_k_cu_6f4f5a80_109214cuda3std3__45__cpo6cbeginE,@object
	.size		_ZN40_INTERNAL_a957601f_4_k_cu_6f4f5a80_109214cuda3std3__45__cpo6cbeginE,(_ZN40_INTERNAL_a957601f_4_k_cu_6f4f5a80_109214cuda3std3__48in_placeE - _ZN40_INTERNAL_a957601f_4_k_cu_6f4f5a80_109214cuda3std3__45__cpo6cbeginE)
_ZN40_INTERNAL_a957601f_4_k_cu_6f4f5a80_109214cuda3std3__45__cpo6cbeginE:
	.zero		1
	.type		_ZN40_INTERNAL_a957601f_4_k_cu_6f4f5a80_109214cuda3std3__48in_placeE,@object
	.size		_ZN40_INTERNAL_a957601f_4_k_cu_6f4f5a80_109214cuda3std3__48in_placeE,(_ZN40_INTERNAL_a957601f_4_k_cu_6f4f5a80_109214cuda3std6ranges3__45__cpo9iter_moveE - _ZN40_INTERNAL_a957601f_4_k_cu_6f4f5a80_109214cuda3std3__48in_placeE)
_ZN40_INTERNAL_a957601f_4_k_cu_6f4f5a80_109214cuda3std3__48in_placeE:
	.zero		1
	.type		_ZN40_INTERNAL_a957601f_4_k_cu_6f4f5a80_109214cuda3std6ranges3__45__cpo9iter_moveE,@object
	.size		_ZN40_INTERNAL_a957601f_4_k_cu_6f4f5a80_109214cuda3std6ranges3__45__cpo9iter_moveE,(_ZN40_INTERNAL_a957601f_4_k_cu_6f4f5a80_109214cuda3std3__45__cpo5beginE - _ZN40_INTERNAL_a957601f_4_k_cu_6f4f5a80_109214cuda3std6ranges3__45__cpo9iter_moveE)
_ZN40_INTERNAL_a957601f_4_k_cu_6f4f5a80_109214cuda3std6ranges3__45__cpo9iter_moveE:
	.zero		1
	.type		_ZN40_INTERNAL_a957601f_4_k_cu_6f4f5a80_109214cuda3std3__45__cpo5beginE,@object
	.size		_ZN40_INTERNAL_a957601f_4_k_cu_6f4f5a80_109214cuda3std3__45__cpo5beginE,(_ZN40_INTERNAL_a957601f_4_k_cu_6f4f5a80_109214cuda3std3__442_GLOBAL__N__a957601f_4_k_cu_6f4f5a80_109216ignoreE - _ZN40_INTERNAL_a957601f_4_k_cu_6f4f5a80_109214cuda3std3__45__cpo5beginE)
_ZN40_INTERNAL_a957601f_4_k_cu_6f4f5a80_109214cuda3std3__45__cpo5beginE:
	.zero		1
	.type		_ZN40_INTERNAL_a957601f_4_k_cu_6f4f5a80_109214cuda3std3__442_GLOBAL__N__a957601f_4_k_cu_6f4f5a80_109216ignoreE,@object
	.size		_ZN40_INTERNAL_a957601f_4_k_cu_6f4f5a80_109214cuda3std3__442_GLOBAL__N__a957601f_4_k_cu_6f4f5a80_109216ignoreE,(_ZN40_INTERNAL_a957601f_4_k_cu_6f4f5a80_109214cute7productE - _ZN40_INTERNAL_a957601f_4_k_cu_6f4f5a80_109214cuda3std3__442_GLOBAL__N__a957601f_4_k_cu_6f4f5a80_109216ignoreE)
_ZN40_INTERNAL_a957601f_4_k_cu_6f4f5a80_109214cuda3std3__442_GLOBAL__N__a957601f_4_k_cu_6f4f5a80_109216ignoreE:
	.zero		1
	.type		_ZN40_INTERNAL_a957601f_4_k_cu_6f4f5a80_109214cute7productE,@object
	.size		_ZN40_INTERNAL_a957601f_4_k_cu_6f4f5a80_109214cute7productE,(_ZN40_INTERNAL_a957601f_4_k_cu_6f4f5a80_109214cuda3std3__45__cpo3endE - _ZN40_INTERNAL_a957601f_4_k_cu_6f4f5a80_109214cute7productE)
_ZN40_INTERNAL_a957601f_4_k_cu_6f4f5a80_109214cute7productE:
	.zero		1
	.type		_ZN40_INTERNAL_a957601f_4_k_cu_6f4f5a80_109214cuda3std3__45__cpo3endE,@object
	.size		_ZN40_INTERNAL_a957601f_4_k_cu_6f4f5a80_109214cuda3std3__45__cpo3endE,(_ZN40_INTERNAL_a957601f_4_k_cu_6f4f5a80_109214cuda3std3__419piecewise_constructE - _ZN40_INTERNAL_a957601f_4_k_cu_6f4f5a80_109214cuda3std3__45__cpo3endE)
_ZN40_INTERNAL_a957601f_4_k_cu_6f4f5a80_109214cuda3std3__45__cpo3endE:
	.zero		1
	.type		_ZN40_INTERNAL_a957601f_4_k_cu_6f4f5a80_109214cuda3std3__419piecewise_constructE,@object
	.size		_ZN40_INTERNAL_a957601f_4_k_cu_6f4f5a80_109214cuda3std3__419piecewise_constructE,(_ZN40_INTERNAL_a957601f_4_k_cu_6f4f5a80_109214cuda3std3__45__cpo4cendE - _ZN40_INTERNAL_a957601f_4_k_cu_6f4f5a80_109214cuda3std3__419piecewise_constructE)
_ZN40_INTERNAL_a957601f_4_k_cu_6f4f5a80_109214cuda3std3__419piecewise_constructE:
	.zero		1
	.type		_ZN40_INTERNAL_a957601f_4_k_cu_6f4f5a80_109214cuda3std3__45__cpo4cendE,@object
	.size		_ZN40_INTERNAL_a957601f_4_k_cu_6f4f5a80_109214cuda3std3__45__cpo4cendE,(_ZN40_INTERNAL_a957601f_4_k_cu_6f4f5a80_109214cuda3std6ranges3__45__cpo4swapE - _ZN40_INTERNAL_a957601f_4_k_cu_6f4f5a80_109214cuda3std3__45__cpo4cendE)
_ZN40_INTERNAL_a957601f_4_k_cu_6f4f5a80_109214cuda3std3__45__cpo4cendE:
	.zero		1
	.type		_ZN40_INTERNAL_a957601f_4_k_cu_6f4f5a80_109214cuda3std6ranges3__45__cpo4swapE,@object
	.size		_ZN40_INTERNAL_a957601f_4_k_cu_6f4f5a80_109214cuda3std6ranges3__45__cpo4swapE,(.L_10 - _ZN40_INTERNAL_a957601f_4_k_cu_6f4f5a80_109214cuda3std6ranges3__45__cpo4swapE)
_ZN40_INTERNAL_a957601f_4_k_cu_6f4f5a80_109214cuda3std6ranges3__45__cpo4swapE:
	.zero		1
.L_10:


//--------------------- .nv.constant0._ZN7cutlass13device_kernelINS_4gemm6kernel13GemmUniversalIN4cute5tupleIJiiiiEEENS1_10collective13CollectiveMmaINS1_35MainloopSm100TmaUmmaWarpSpecializedILi5ELi2ELi4ENS5_IJNS4_1CILi2EEESB_NSA_ILi1EEEEEEEENS5_IJNSA_ILi128EEENSA_ILi64EEENSA_ILi32EEEEEEaNS5_IJlSC_lEEEaSJ_NS4_8TiledMMAINS4_8MMA_AtomIJNS4_21SM100_MMA_S8_2x1SM_SSIaaiLi128ELi64ELNS4_4UMMA5MajorE0ELSO_0ELNSN_8SaturateE0EEEEEENS4_6LayoutINS5_IJSC_SC_SC_EEENS5_IJNSA_ILi0EEESU_SU_EEEEENS5_IJNS4_10UnderscoreESX_SX_EEEEENS4_28SM100_TMA_2SM_LOAD_MULTICASTENS4_14ComposedLayoutINS4_7SwizzleILi1ELi4ELi3EEENS4_18smem_ptr_flag_bitsILi8EEENSS_INS5_IJNSA_ILi8EEESH_EEENS5_IJSH_SC_EEEEEEEvNS4_8identityENS4_18SM100_TMA_2SM_LOADES1A_vS1B_EENS_8epilogue10collective18CollectiveEpilogueINS1E_23Sm100TmaWarpSpecializedILi1ELi1ELi32ELb0ELb0EEEJNS5_IJSG_SG_SH_EEENS5_IJNSS_ISG_SC_EES1K_EEEaSJ_aSJ_NS1E_6fusion15FusionCallbacksIS1I_NS1M_17LinearCombinationIaiaiLNS_15FloatRoundStyleE2EEES1J_S1L_JEEENS4_5SM1004TMEM4LOAD26SM100_TMEM_LOAD_32dp32b32xENS4_13SM90_TMA_LOADENS11_INS12_ILi2ELi4ELi3EEES15_NSS_INS5_IJS16_SG_EEENS5_IJSG_SC_EEEEEEENS4_39AutoVectorizingCopyWithAssumedAlignmentILi128EEENS4_14SM90_TMA_STOREES21_S23_S23_EEEvvEEEEvNT_6ParamsE --------------------------
	.section	.nv.constant0._ZN7cutlass13device_kernelINS_4gemm6kernel13GemmUniversalIN4cute5tupleIJiiiiEEENS1_10collective13CollectiveMmaINS1_35MainloopSm100TmaUmmaWarpSpecializedILi5ELi2ELi4ENS5_IJNS4_1CILi2EEESB_NSA_ILi1EEEEEEEENS5_IJNSA_ILi128EEENSA_ILi64EEENSA_ILi32EEEEEEaNS5_IJlSC_lEEEaSJ_NS4_8TiledMMAINS4_8MMA_AtomIJNS4_21SM100_MMA_S8_2x1SM_SSIaaiLi128ELi64ELNS4_4UMMA5MajorE0ELSO_0ELNSN_8SaturateE0EEEEEENS4_6LayoutINS5_IJSC_SC_SC_EEENS5_IJNSA_ILi0EEESU_SU_EEEEENS5_IJNS4_10UnderscoreESX_SX_EEEEENS4_28SM100_TMA_2SM_LOAD_MULTICASTENS4_14ComposedLayoutINS4_7SwizzleILi1ELi4ELi3EEENS4_18smem_ptr_flag_bitsILi8EEENSS_INS5_IJNSA_ILi8EEESH_EEENS5_IJSH_SC_EEEEEEEvNS4_8identityENS4_18SM100_TMA_2SM_LOADES1A_vS1B_EENS_8epilogue10collective18CollectiveEpilogueINS1E_23Sm100TmaWarpSpecializedILi1ELi1ELi32ELb0ELb0EEEJNS5_IJSG_SG_SH_EEENS5_IJNSS_ISG_SC_EES1K_EEEaSJ_aSJ_NS1E_6fusion15FusionCallbacksIS1I_NS1M_17LinearCombinationIaiaiLNS_15FloatRoundStyleE2EEES1J_S1L_JEEENS4_5SM1004TMEM4LOAD26SM100_TMEM_LOAD_32dp32b32xENS4_13SM90_TMA_LOADENS11_INS12_ILi2ELi4ELi3EEES15_NSS_INS5_IJS16_SG_EEENS5_IJSG_SC_EEEEEEENS4_39AutoVectorizingCopyWithAssumedAlignmentILi128EEENS4_14SM90_TMA_STOREES21_S23_S23_EEEvvEEEEvNT_6ParamsE,"a",@progbits
	.sectionflags	@""
	.align	4
.nv.constant0._ZN7cutlass13device_kernelINS_4gemm6kernel13GemmUniversalIN4cute5tupleIJiiiiEEENS1_10collective13CollectiveMmaINS1_35MainloopSm100TmaUmmaWarpSpecializedILi5ELi2ELi4ENS5_IJNS4_1CILi2EEESB_NSA_ILi1EEEEEEEENS5_IJNSA_ILi128EEENSA_ILi64EEENSA_ILi32EEEEEEaNS5_IJlSC_lEEEaSJ_NS4_8TiledMMAINS4_8MMA_AtomIJNS4_21SM100_MMA_S8_2x1SM_SSIaaiLi128ELi64ELNS4_4UMMA5MajorE0ELSO_0ELNSN_8SaturateE0EEEEEENS4_6LayoutINS5_IJSC_SC_SC_EEENS5_IJNSA_ILi0EEESU_SU_EEEEENS5_IJNS4_10UnderscoreESX_SX_EEEEENS4_28SM100_TMA_2SM_LOAD_MULTICASTENS4_14ComposedLayoutINS4_7SwizzleILi1ELi4ELi3EEENS4_18smem_ptr_flag_bitsILi8EEENSS_INS5_IJNSA_ILi8EEESH_EEENS5_IJSH_SC_EEEEEEEvNS4_8identityENS4_18SM100_TMA_2SM_LOADES1A_vS1B_EENS_8epilogue10collective18CollectiveEpilogueINS1E_23Sm100TmaWarpSpecializedILi1ELi1ELi32ELb0ELb0EEEJNS5_IJSG_SG_SH_EEENS5_IJNSS_ISG_SC_EES1K_EEEaSJ_aSJ_NS1E_6fusion15FusionCallbacksIS1I_NS1M_17LinearCombinationIaiaiLNS_15FloatRoundStyleE2EEES1J_S1L_JEEENS4_5SM1004TMEM4LOAD26SM100_TMEM_LOAD_32dp32b32xENS4_13SM90_TMA_LOADENS11_INS12_ILi2ELi4ELi3EEES15_NSS_INS5_IJS16_SG_EEENS5_IJSG_SC_EEEEEEENS4_39AutoVectorizingCopyWithAssumedAlignmentILi128EEENS4_14SM90_TMA_STOREES21_S23_S23_EEEvvEEEEvNT_6ParamsE:
	.zero		2944


//--------------------- SYMBOLS --------------------------

	.type		.nv.reservedSmem.offset0,@object
	.size		.nv.reservedSmem.offset0,0x4
	.type		.nv.reservedSmem.cap,@object
	.size		.nv.reservedSmem.cap,0x4
	.type		__assertfail,@function
